	.target	sm_100a

	.elftype	@"ET_EXEC"


//--------------------- .note.nv.tkinfo           --------------------------
	.section	.note.nv.tkinfo,"",@"SHT_NOTE"
	.sectionflags	@"SHF_NOTE_NV_TKINFO"
	.tkinfo
        /*0018*/ 	.word	0x00000002
        /*0030*/ 	.string	""
        /*0030*/ 	.string	"ptxas"
        /*0030*/ 	.string	"Cuda compilation tools, release 13.0, V13.0.88"
        /*0030*/ 	.string	"Build cuda_13.0.r13.0/compiler.36424714_0"
        /*0030*/ 	.string	"-arch sm_100a -m 64 "



//--------------------- .note.nv.cuinfo           --------------------------
	.section	.note.nv.cuinfo,"",@"SHT_NOTE"
	.sectionflags	@"SHF_NOTE_NV_CUINFO"
        /*0018*/ 	.short	0x0002
        /*001a*/ 	.short	0x0064
        /*001c*/ 	.short	0x0082
	.zero		2


//--------------------- .nv.info                  --------------------------
	.section	.nv.info,"",@"SHT_CUDA_INFO"
	.align	4


	//----- nvinfo : EIATTR_REGCOUNT
	.align		4
        /*0000*/ 	.byte	0x04, 0x2f
        /*0002*/ 	.short	(.L_19 - .L_18)
	.align		4
.L_18:
        /*0004*/ 	.word	index@(_ZN7cutlass13device_kernelINS_4gemm6kernel13GemmUniversalIN4cute5tupleIJiiiiEEENS1_10collective13CollectiveMmaINS1_35MainloopSm100TmaUmmaWarpSpecializedILi5ELi2ELi4ENS5_IJNS4_1CILi4EEENSA_ILi1EEESC_EEEEENS5_IJNSA_ILi128EEESF_NSA_ILi64EEEEEENS_6half_tENS5_IJSC_llEEESI_SJ_NS4_8TiledMMAINS4_8MMA_AtomIJNS4_26SM100_MMA_F16BF16_2x1SM_SSISI_SI_fLi128ELi128ELNS4_4UMMA5MajorE1ELSO_1ELNSN_7ScaleInE0ELSP_0EEEEEENS4_6LayoutINS5_IJSC_SC_SC_EEENS5_IJNSA_ILi0EEESU_SU_EEEEENS5_IJNS4_10UnderscoreESX_SX_EEEEENS4_18SM100_TMA_2SM_LOADENS4_14ComposedLayoutINS4_7SwizzleILi3ELi4ELi3EEENS4_18smem_ptr_flag_bitsILi16EEENSS_INS5_IJSG_NSA_ILi8EEEEEENS5_IJSC_SG_EEEEEEEvNS4_8identityENS4_28SM100_TMA_2SM_LOAD_MULTICASTES1A_vS1B_EENS_8epilogue10collective18CollectiveEpilogueINS1E_23Sm100TmaWarpSpecializedILi4ELi2ELi16ELb1ELb0EEEJNS5_IJSG_SF_SG_EEENS5_IJNSS_ISG_SC_EENSS_INS5_IJNSA_ILi16EEENSA_ILi2EEEEEES18_EEEEESI_NS5_IJlSC_lEEESI_S1Q_NS1E_6fusion15FusionCallbacksIS1I_NS1R_17LinearCombinationISI_fSI_fLNS_15FloatRoundStyleE2EEES1J_S1P_JEEENS4_5SM1004TMEM4LOAD26SM100_TMEM_LOAD_32dp32b16xENS4_13SM90_TMA_LOADENS11_INS12_ILi1ELi4ELi3EEES15_NSS_INS5_IJS16_S1L_EEENS5_IJS1L_SC_EEEEEEENS4_39AutoVectorizingCopyWithAssumedAlignmentILi128EEENS4_14SM90_TMA_STOREES26_S28_S28_EEEvvEEEEvNT_6ParamsE)
        /*0008*/ 	.word	0x0000005b


	//----- nvinfo : EIATTR_FRAME_SIZE
	.align		4
.L_19:
        /*000c*/ 	.byte	0x04, 0x11
        /*000e*/ 	.short	(.L_21 - .L_20)
	.align		4
.L_20:
        /*0010*/ 	.word	index@($__internal_2_$__cuda_sm10x_tcgen05_guardrail_trap_unallocated_columns_being_dealloced)
        /*0014*/ 	.word	0x00000000


	//----- nvinfo : EIATTR_FRAME_SIZE
	.align		4
.L_21:
        /*0018*/ 	.byte	0x04, 0x11
        /*001a*/ 	.short	(.L_23 - .L_22)
	.align		4
.L_22:
        /*001c*/ 	.word	index@($__internal_1_$__cuda_sm10x_tcgen05_guardrail_trap_phase_invalid_during_alloc)
        /*0020*/ 	.word	0x00000000


	//----- nvinfo : EIATTR_FRAME_SIZE
	.align		4
.L_23:
        /*0024*/ 	.byte	0x04, 0x11
        /*0026*/ 	.short	(.L_25 - .L_24)
	.align		4
.L_24:
        /*0028*/ 	.word	index@($__internal_0_$__cuda_sm10x_tcgen05_guardrail_trap_col_being_dealloced_not_returned_by_alloc)
        /*002c*/ 	.word	0x00000000


	//----- nvinfo : EIATTR_FRAME_SIZE
	.align		4
.L_25:
        /*0030*/ 	.byte	0x04, 0x11
        /*0032*/ 	.short	(.L_27 - .L_26)
	.align		4
.L_26:
        /*0034*/ 	.word	index@(_ZN7cutlass13device_kernelINS_4gemm6kernel13GemmUniversalIN4cute5tupleIJiiiiEEENS1_10collective13CollectiveMmaINS1_35MainloopSm100TmaUmmaWarpSpecializedILi5ELi2ELi4ENS5_IJNS4_1CILi4EEENSA_ILi1EEESC_EEEEENS5_IJNSA_ILi128EEESF_NSA_ILi64EEEEEENS_6half_tENS5_IJSC_llEEESI_SJ_NS4_8TiledMMAINS4_8MMA_AtomIJNS4_26SM100_MMA_F16BF16_2x1SM_SSISI_SI_fLi128ELi128ELNS4_4UMMA5MajorE1ELSO_1ELNSN_7ScaleInE0ELSP_0EEEEEENS4_6LayoutINS5_IJSC_SC_SC_EEENS5_IJNSA_ILi0EEESU_SU_EEEEENS5_IJNS4_10UnderscoreESX_SX_EEEEENS4_18SM100_TMA_2SM_LOADENS4_14ComposedLayoutINS4_7SwizzleILi3ELi4ELi3EEENS4_18smem_ptr_flag_bitsILi16EEENSS_INS5_IJSG_NSA_ILi8EEEEEENS5_IJSC_SG_EEEEEEEvNS4_8identityENS4_28SM100_TMA_2SM_LOAD_MULTICASTES1A_vS1B_EENS_8epilogue10collective18CollectiveEpilogueINS1E_23Sm100TmaWarpSpecializedILi4ELi2ELi16ELb1ELb0EEEJNS5_IJSG_SF_SG_EEENS5_IJNSS_ISG_SC_EENSS_INS5_IJNSA_ILi16EEENSA_ILi2EEEEEES18_EEEEESI_NS5_IJlSC_lEEESI_S1Q_NS1E_6fusion15FusionCallbacksIS1I_NS1R_17LinearCombinationISI_fSI_fLNS_15FloatRoundStyleE2EEES1J_S1P_JEEENS4_5SM1004TMEM4LOAD26SM100_TMEM_LOAD_32dp32b16xENS4_13SM90_TMA_LOADENS11_INS12_ILi1ELi4ELi3EEES15_NSS_INS5_IJS16_S1L_EEENS5_IJS1L_SC_EEEEEEENS4_39AutoVectorizingCopyWithAssumedAlignmentILi128EEENS4_14SM90_TMA_STOREES26_S28_S28_EEEvvEEEEvNT_6ParamsE)
        /*0038*/ 	.word	0x00000000


	//----- nvinfo : EIATTR_MIN_STACK_SIZE
	.align		4
.L_27:
        /*003c*/ 	.byte	0x04, 0x12
        /*003e*/ 	.short	(.L_29 - .L_28)
	.align		4
.L_28:
        /*0040*/ 	.word	index@(_ZN7cutlass13device_kernelINS_4gemm6kernel13GemmUniversalIN4cute5tupleIJiiiiEEENS1_10collective13CollectiveMmaINS1_35MainloopSm100TmaUmmaWarpSpecializedILi5ELi2ELi4ENS5_IJNS4_1CILi4EEENSA_ILi1EEESC_EEEEENS5_IJNSA_ILi128EEESF_NSA_ILi64EEEEEENS_6half_tENS5_IJSC_llEEESI_SJ_NS4_8TiledMMAINS4_8MMA_AtomIJNS4_26SM100_MMA_F16BF16_2x1SM_SSISI_SI_fLi128ELi128ELNS4_4UMMA5MajorE1ELSO_1ELNSN_7ScaleInE0ELSP_0EEEEEENS4_6LayoutINS5_IJSC_SC_SC_EEENS5_IJNSA_ILi0EEESU_SU_EEEEENS5_IJNS4_10UnderscoreESX_SX_EEEEENS4_18SM100_TMA_2SM_LOADENS4_14ComposedLayoutINS4_7SwizzleILi3ELi4ELi3EEENS4_18smem_ptr_flag_bitsILi16EEENSS_INS5_IJSG_NSA_ILi8EEEEEENS5_IJSC_SG_EEEEEEEvNS4_8identityENS4_28SM100_TMA_2SM_LOAD_MULTICASTES1A_vS1B_EENS_8epilogue10collective18CollectiveEpilogueINS1E_23Sm100TmaWarpSpecializedILi4ELi2ELi16ELb1ELb0EEEJNS5_IJSG_SF_SG_EEENS5_IJNSS_ISG_SC_EENSS_INS5_IJNSA_ILi16EEENSA_ILi2EEEEEES18_EEEEESI_NS5_IJlSC_lEEESI_S1Q_NS1E_6fusion15FusionCallbacksIS1I_NS1R_17LinearCombinationISI_fSI_fLNS_15FloatRoundStyleE2EEES1J_S1P_JEEENS4_5SM1004TMEM4LOAD26SM100_TMEM_LOAD_32dp32b16xENS4_13SM90_TMA_LOADENS11_INS12_ILi1ELi4ELi3EEES15_NSS_INS5_IJS16_S1L_EEENS5_IJS1L_SC_EEEEEEENS4_39AutoVectorizingCopyWithAssumedAlignmentILi128EEENS4_14SM90_TMA_STOREES26_S28_S28_EEEvvEEEEvNT_6ParamsE)
        /*0044*/ 	.word	0x00000000
.L_29:


//--------------------- .nv.compat                --------------------------
	.section	.nv.compat,"",@"SHT_CUDA_COMPAT_INFO"
	.align	4
        /*0000*/ 	.byte	0x02, 0x09, 0x01, 0x00, 0x02, 0x02, 0x02, 0x00, 0x02, 0x05, 0x05, 0x00, 0x03, 0x07, 0x01, 0x01
        /*0010*/ 	.byte	0x02, 0x03, 0x01, 0x00, 0x02, 0x06, 0x01, 0x00, 0x04, 0x0b, 0x08, 0x00, 0x09, 0x00, 0x00, 0x00
        /*0020*/ 	.byte	0x00, 0x00, 0x00, 0x00


//--------------------- .nv.info._ZN7cutlass13device_kernelINS_4gemm6kernel13GemmUniversalIN4cute5tupleIJiiiiEEENS1_10collective13CollectiveMmaINS1_35MainloopSm100TmaUmmaWarpSpecializedILi5ELi2ELi4ENS5_IJNS4_1CILi4EEENSA_ILi1EEESC_EEEEENS5_IJNSA_ILi128EEESF_NSA_ILi64EEEEEENS_6half_tENS5_IJSC_llEEESI_SJ_NS4_8TiledMMAINS4_8MMA_AtomIJNS4_26SM100_MMA_F16BF16_2x1SM_SSISI_SI_fLi128ELi128ELNS4_4UMMA5MajorE1ELSO_1ELNSN_7ScaleInE0ELSP_0EEEEEENS4_6LayoutINS5_IJSC_SC_SC_EEENS5_IJNSA_ILi0EEESU_SU_EEEEENS5_IJNS4_10UnderscoreESX_SX_EEEEENS4_18SM100_TMA_2SM_LOADENS4_14ComposedLayoutINS4_7SwizzleILi3ELi4ELi3EEENS4_18smem_ptr_flag_bitsILi16EEENSS_INS5_IJSG_NSA_ILi8EEEEEENS5_IJSC_SG_EEEEEEEvNS4_8identityENS4_28SM100_TMA_2SM_LOAD_MULTICASTES1A_vS1B_EENS_8epilogue10collective18CollectiveEpilogueINS1E_23Sm100TmaWarpSpecializedILi4ELi2ELi16ELb1ELb0EEEJNS5_IJSG_SF_SG_EEENS5_IJNSS_ISG_SC_EENSS_INS5_IJNSA_ILi16EEENSA_ILi2EEEEEES18_EEEEESI_NS5_IJlSC_lEEESI_S1Q_NS1E_6fusion15FusionCallbacksIS1I_NS1R_17LinearCombinationISI_fSI_fLNS_15FloatRoundStyleE2EEES1J_S1P_JEEENS4_5SM1004TMEM4LOAD26SM100_TMEM_LOAD_32dp32b16xENS4_13SM90_TMA_LOADENS11_INS12_ILi1ELi4ELi3EEES15_NSS_INS5_IJS16_S1L_EEENS5_IJS1L_SC_EEEEEEENS4_39AutoVectorizingCopyWithAssumedAlignmentILi128EEENS4_14SM90_TMA_STOREES26_S28_S28_EEEvvEEEEvNT_6ParamsE --------------------------
	.section	.nv.info._ZN7cutlass13device_kernelINS_4gemm6kernel13GemmUniversalIN4cute5tupleIJiiiiEEENS1_10collective13CollectiveMmaINS1_35MainloopSm100TmaUmmaWarpSpecializedILi5ELi2ELi4ENS5_IJNS4_1CILi4EEENSA_ILi1EEESC_EEEEENS5_IJNSA_ILi128EEESF_NSA_ILi64EEEEEENS_6half_tENS5_IJSC_llEEESI_SJ_NS4_8TiledMMAINS4_8MMA_AtomIJNS4_26SM100_MMA_F16BF16_2x1SM_SSISI_SI_fLi128ELi128ELNS4_4UMMA5MajorE1ELSO_1ELNSN_7ScaleInE0ELSP_0EEEEEENS4_6LayoutINS5_IJSC_SC_SC_EEENS5_IJNSA_ILi0EEESU_SU_EEEEENS5_IJNS4_10UnderscoreESX_SX_EEEEENS4_18SM100_TMA_2SM_LOADENS4_14ComposedLayoutINS4_7SwizzleILi3ELi4ELi3EEENS4_18smem_ptr_flag_bitsILi16EEENSS_INS5_IJSG_NSA_ILi8EEEEEENS5_IJSC_SG_EEEEEEEvNS4_8identityENS4_28SM100_TMA_2SM_LOAD_MULTICASTES1A_vS1B_EENS_8epilogue10collective18CollectiveEpilogueINS1E_23Sm100TmaWarpSpecializedILi4ELi2ELi16ELb1ELb0EEEJNS5_IJSG_SF_SG_EEENS5_IJNSS_ISG_SC_EENSS_INS5_IJNSA_ILi16EEENSA_ILi2EEEEEES18_EEEEESI_NS5_IJlSC_lEEESI_S1Q_NS1E_6fusion15FusionCallbacksIS1I_NS1R_17LinearCombinationISI_fSI_fLNS_15FloatRoundStyleE2EEES1J_S1P_JEEENS4_5SM1004TMEM4LOAD26SM100_TMEM_LOAD_32dp32b16xENS4_13SM90_TMA_LOADENS11_INS12_ILi1ELi4ELi3EEES15_NSS_INS5_IJS16_S1L_EEENS5_IJS1L_SC_EEEEEEENS4_39AutoVectorizingCopyWithAssumedAlignmentILi128EEENS4_14SM90_TMA_STOREES26_S28_S28_EEEvvEEEEvNT_6ParamsE,"",@"SHT_CUDA_INFO"
	.sectionflags	@""
	.align	4


	//----- nvinfo : EIATTR_CUDA_API_VERSION
	.align		4
        /*0000*/ 	.byte	0x04, 0x37
        /*0002*/ 	.short	(.L_31 - .L_30)
.L_30:
        /*0004*/ 	.word	0x00000082


	//----- nvinfo : EIATTR_KPARAM_INFO
	.align		4
.L_31:
        /*0008*/ 	.byte	0x04, 0x17
        /*000a*/ 	.short	(.L_33 - .L_32)
.L_32:
        /*000c*/ 	.word	0x00000000
        /*0010*/ 	.short	0x0000
        /*0012*/ 	.short	0x0000
        /*0014*/ 	.byte	0x00, 0xf0, 0x01, 0x20


	//----- nvinfo : EIATTR_AT_ENTRY_FRAGMENTS
	.align		4
.L_33:
        /*0018*/ 	.byte	0x04, 0x4f
        /*001a*/ 	.short	(.L_35 - .L_34)


	//   ....[0]....
.L_34:
        /*001c*/ 	.word	0x00000007


	//----- nvinfo : EIATTR_RESERVED_SMEM_USED
	.align		4
.L_35:
        /*0020*/ 	.byte	0x01, 0x41
	.zero		2


	//----- nvinfo : EIATTR_SPARSE_MMA_MASK
	.align		4
        /*0024*/ 	.byte	0x03, 0x50
        /*0026*/ 	.short	0x0000


	//----- nvinfo : EIATTR_TCGEN05_2CTA_USED
	.align		4
        /*0028*/ 	.byte	0x01, 0x52
	.zero		2


	//----- nvinfo : EIATTR_MAXREG_COUNT
	.align		4
        /*002c*/ 	.byte	0x03, 0x1b
        /*002e*/ 	.short	0x00ff


	//----- nvinfo : EIATTR_NUM_BARRIERS
	.align		4
        /*0030*/ 	.byte	0x02, 0x4c
        /*0032*/ 	.byte	0x07
	.zero		1


	//----- nvinfo : EIATTR_EXTERNS
	.align		4
        /*0034*/ 	.byte	0x04, 0x0f
        /*0036*/ 	.short	(.L_37 - .L_36)


	//   ....[0]....
	.align		4
.L_36:
        /*0038*/ 	.word	index@(__assertfail)


	//----- nvinfo : EIATTR_MERCURY_ISA_VERSION
	.align		4
.L_37:
        /*003c*/ 	.byte	0x03, 0x5f
        /*003e*/ 	.short	0x0101


	//----- nvinfo : EIATTR_INT_WARP_WIDE_INSTR_OFFSETS
	.align		4
        /*0040*/ 	.byte	0x04, 0x31
        /*0042*/ 	.short	(.L_39 - .L_38)


	//   ....[0]....
.L_38:
        /*0044*/ 	.word	0x00000d70


	//   ....[1]....
        /*0048*/ 	.word	0x00000e10


	//   ....[2]....
        /*004c*/ 	.word	0x00002280


	//   ....[3]....
        /*0050*/ 	.word	0x000041d0


	//   ....[4]....
        /*0054*/ 	.word	0x000041f0


	//   ....[5]....
        /*0058*/ 	.word	0x00004220


	//   ....[6]....
        /*005c*/ 	.word	0x00004b60


	//   ....[7]....
        /*0060*/ 	.word	0x00004b80


	//   ....[8]....
        /*0064*/ 	.word	0x00004c70


	//   ....[9]....
        /*0068*/ 	.word	0x00004d30


	//   ....[10]....
        /*006c*/ 	.word	0x00004d50


	//   ....[11]....
        /*0070*/ 	.word	0x00004e40


	//   ....[12]....
        /*0074*/ 	.word	0x00004f10


	//   ....[13]....
        /*0078*/ 	.word	0x00004f30


	//   ....[14]....
        /*007c*/ 	.word	0x00005060


	//   ....[15]....
        /*0080*/ 	.word	0x000051e0


	//   ....[16]....
        /*0084*/ 	.word	0x000051f0


	//   ....[17]....
        /*0088*/ 	.word	0x00005380


	//----- nvinfo : EIATTR_COOP_GROUP_MASK_REGIDS
	.align		4
.L_39:
        /*008c*/ 	.byte	0x04, 0x29
        /*008e*/ 	.short	(.L_41 - .L_40)


	//   ....[0]....
.L_40:
        /*0090*/ 	.word	0xffffffff


	//   ....[1]....
        /*0094*/ 	.word	0xffffffff


	//   ....[2]....
        /*0098*/ 	.word	0xffffffff


	//   ....[3]....
        /*009c*/ 	.word	0xffffffff


	//   ....[4]....
        /*00a0*/ 	.word	0xffffffff


	//   ....[5]....
        /*00a4*/ 	.word	0xffffffff


	//   ....[6]....
        /*00a8*/ 	.word	0xffffffff


	//   ....[7]....
        /*00ac*/ 	.word	0xffffffff


	//   ....[8]....
        /*00b0*/ 	.word	0xffffffff


	//   ....[9]....
        /*00b4*/ 	.word	0xffffffff


	//   ....[10]....
        /*00b8*/ 	.word	0xffffffff


	//   ....[11]....
        /*00bc*/ 	.word	0xffffffff


	//   ....[12]....
        /*00c0*/ 	.word	0xffffffff


	//   ....[13]....
        /*00c4*/ 	.word	0xffffffff


	//----- nvinfo : EIATTR_COOP_GROUP_INSTR_OFFSETS
	.align		4
.L_41:
        /*00c8*/ 	.byte	0x04, 0x28
        /*00ca*/ 	.short	(.L_43 - .L_42)


	//   ....[0]....
.L_42:
        /*00cc*/ 	.word	0x000000c0


	//   ....[1]....
        /*00d0*/ 	.word	0x00000500


	//   ....[2]....
        /*00d4*/ 	.word	0x000006e0


	//   ....[3]....
        /*00d8*/ 	.word	0x00000870


	//   ....[4]....
        /*00dc*/ 	.word	0x00000960


	//   ....[5]....
        /*00e0*/ 	.word	0x00000ac0


	//   ....[6]....
        /*00e4*/ 	.word	0x00000c50


	//   ....[7]....
        /*00e8*/ 	.word	0x00000e90


	//   ....[8]....
        /*00ec*/ 	.word	0x00002160


	//   ....[9]....
        /*00f0*/ 	.word	0x00002fd0


	//   ....[10]....
        /*00f4*/ 	.word	0x000034a0


	//   ....[11]....
        /*00f8*/ 	.word	0x000034d0


	//   ....[12]....
        /*00fc*/ 	.word	0x000040d0


	//   ....[13]....
        /*0100*/ 	.word	0x000042e0


	//----- nvinfo : EIATTR_VRC_CTA_INIT_COUNT
	.align		4
.L_43:
        /*0104*/ 	.byte	0x02, 0x4a
        /*0106*/ 	.byte	0x80
	.zero		1


	//----- nvinfo : EIATTR_SYSCALL_OFFSETS
	.align		4
        /*0108*/ 	.byte	0x04, 0x46
        /*010a*/ 	.short	(.L_45 - .L_44)


	//   ....[0]....
.L_44:
        /*010c*/ 	.word	0x00005e40


	//   ....[1]....
        /*0110*/ 	.word	0x00005f30


	//   ....[2]....
        /*0114*/ 	.word	0x00006670


	//   ....[3]....
        /*0118*/ 	.word	0x00006f90


	//   ....[4]....
        /*011c*/ 	.word	0x00007850


	//   ....[5]....
        /*0120*/ 	.word	0x00008110


	//----- nvinfo : EIATTR_MBARRIER_INSTR_OFFSETS
	.align		4
.L_45:
        /*0124*/ 	.byte	0x04, 0x39
        /*0126*/ 	.short	(.L_47 - .L_46)


	//   ....[0]....
.L_46:
        /*0128*/ 	.word	0x00000630
        /*012c*/ 	.word	0x000000ff
        /*0130*/ 	.word	0x00000000
        /*0134*/ 	.short	0x0100
        /*0136*/ 	.byte	0x07
	.zero		1


	//   ....[1]....
        /*0138*/ 	.word	0x00000640
        /*013c*/ 	.word	0x000000ff
        /*0140*/ 	.word	0x00000028
        /*0144*/ 	.short	0x0100
        /*0146*/ 	.byte	0x07
	.zero		1


	//   ....[2]....
        /*0148*/ 	.word	0x00000650
        /*014c*/ 	.word	0x000000ff
        /*0150*/ 	.word	0x00000008
        /*0154*/ 	.short	0x0100
        /*0156*/ 	.byte	0x07
	.zero		1


	//   ....[3]....
        /*0158*/ 	.word	0x00000660
        /*015c*/ 	.word	0x000000ff
        /*0160*/ 	.word	0x00000030
        /*0164*/ 	.short	0x0100
        /*0166*/ 	.byte	0x07
	.zero		1


	//   ....[4]....
        /*0168*/ 	.word	0x00000670
        /*016c*/ 	.word	0x000000ff
        /*0170*/ 	.word	0x00000010
        /*0174*/ 	.short	0x0100
        /*0176*/ 	.byte	0x07
	.zero		1


	//   ....[5]....
        /*0178*/ 	.word	0x00000680
        /*017c*/ 	.word	0x000000ff
        /*0180*/ 	.word	0x00000038
        /*0184*/ 	.short	0x0100
        /*0186*/ 	.byte	0x07
	.zero		1


	//   ....[6]....
        /*0188*/ 	.word	0x00000690
        /*018c*/ 	.word	0x000000ff
        /*0190*/ 	.word	0x00000018
        /*0194*/ 	.short	0x0100
        /*0196*/ 	.byte	0x07
	.zero		1


	//   ....[7]....
        /*0198*/ 	.word	0x000006a0
        /*019c*/ 	.word	0x000000ff
        /*01a0*/ 	.word	0x00000040
        /*01a4*/ 	.short	0x0100
        /*01a6*/ 	.byte	0x07
	.zero		1


	//   ....[8]....
        /*01a8*/ 	.word	0x000006b0
        /*01ac*/ 	.word	0x000000ff
        /*01b0*/ 	.word	0x00000020
        /*01b4*/ 	.short	0x0100
        /*01b6*/ 	.byte	0x07
	.zero		1


	//   ....[9]....
        /*01b8*/ 	.word	0x000006c0
        /*01bc*/ 	.word	0x000000ff
        /*01c0*/ 	.word	0x00000048
        /*01c4*/ 	.short	0x0100
        /*01c6*/ 	.byte	0x07
	.zero		1


	//   ....[10]....
        /*01c8*/ 	.word	0x000007e0
        /*01cc*/ 	.word	0x000000ff
        /*01d0*/ 	.word	0x00000050
        /*01d4*/ 	.short	0x0100
        /*01d6*/ 	.byte	0x07
	.zero		1


	//   ....[11]....
        /*01d8*/ 	.word	0x000007f0
        /*01dc*/ 	.word	0x000000ff
        /*01e0*/ 	.word	0x00000070
        /*01e4*/ 	.short	0x0100
        /*01e6*/ 	.byte	0x07
	.zero		1


	//   ....[12]....
        /*01e8*/ 	.word	0x00000800
        /*01ec*/ 	.word	0x000000ff
        /*01f0*/ 	.word	0x00000058
        /*01f4*/ 	.short	0x0100
        /*01f6*/ 	.byte	0x07
	.zero		1


	//   ....[13]....
        /*01f8*/ 	.word	0x00000810
        /*01fc*/ 	.word	0x000000ff
        /*0200*/ 	.word	0x00000078
        /*0204*/ 	.short	0x0100
        /*0206*/ 	.byte	0x07
	.zero		1


	//   ....[14]....
        /*0208*/ 	.word	0x00000820
        /*020c*/ 	.word	0x000000ff
        /*0210*/ 	.word	0x00000060
        /*0214*/ 	.short	0x0100
        /*0216*/ 	.byte	0x07
	.zero		1


	//   ....[15]....
        /*0218*/ 	.word	0x00000830
        /*021c*/ 	.word	0x000000ff
        /*0220*/ 	.word	0x00000080
        /*0224*/ 	.short	0x0100
        /*0226*/ 	.byte	0x07
	.zero		1


	//   ....[16]....
        /*0228*/ 	.word	0x00000840
        /*022c*/ 	.word	0x000000ff
        /*0230*/ 	.word	0x00000068
        /*0234*/ 	.short	0x0100
        /*0236*/ 	.byte	0x07
	.zero		1


	//   ....[17]....
        /*0238*/ 	.word	0x00000850
        /*023c*/ 	.word	0x000000ff
        /*0240*/ 	.word	0x00000088
        /*0244*/ 	.short	0x0100
        /*0246*/ 	.byte	0x07
	.zero		1


	//   ....[18]....
        /*0248*/ 	.word	0x00000930
        /*024c*/ 	.word	0x000000ff
        /*0250*/ 	.word	0x00000090
        /*0254*/ 	.short	0x0100
        /*0256*/ 	.byte	0x05
	.zero		1


	//   ....[19]....
        /*0258*/ 	.word	0x00000940
        /*025c*/ 	.word	0x000000ff
        /*0260*/ 	.word	0x00000098
        /*0264*/ 	.short	0x0100
        /*0266*/ 	.byte	0x05
	.zero		1


	//   ....[20]....
        /*0268*/ 	.word	0x00000a70
        /*026c*/ 	.word	0x000000ff
        /*0270*/ 	.word	0x000000a0
        /*0274*/ 	.short	0x0100
        /*0276*/ 	.byte	0x05
	.zero		1


	//   ....[21]....
        /*0278*/ 	.word	0x00000a80
        /*027c*/ 	.word	0x000000ff
        /*0280*/ 	.word	0x000000b0
        /*0284*/ 	.short	0x0100
        /*0286*/ 	.byte	0x05
	.zero		1


	//   ....[22]....
        /*0288*/ 	.word	0x00000a90
        /*028c*/ 	.word	0x000000ff
        /*0290*/ 	.word	0x000000a8
        /*0294*/ 	.short	0x0100
        /*0296*/ 	.byte	0x05
	.zero		1


	//   ....[23]....
        /*0298*/ 	.word	0x00000aa0
        /*029c*/ 	.word	0x000000ff
        /*02a0*/ 	.word	0x000000b8
        /*02a4*/ 	.short	0x0100
        /*02a6*/ 	.byte	0x05
	.zero		1


	//   ....[24]....
        /*02a8*/ 	.word	0x00000bc0
        /*02ac*/ 	.word	0x000000ff
        /*02b0*/ 	.word	0x000000c0
        /*02b4*/ 	.short	0x0100
        /*02b6*/ 	.byte	0x07
	.zero		1


	//   ....[25]....
        /*02b8*/ 	.word	0x00000bd0
        /*02bc*/ 	.word	0x000000ff
        /*02c0*/ 	.word	0x000000e0
        /*02c4*/ 	.short	0x0100
        /*02c6*/ 	.byte	0x07
	.zero		1


	//   ....[26]....
        /*02c8*/ 	.word	0x00000be0
        /*02cc*/ 	.word	0x000000ff
        /*02d0*/ 	.word	0x000000c8
        /*02d4*/ 	.short	0x0100
        /*02d6*/ 	.byte	0x07
	.zero		1


	//   ....[27]....
        /*02d8*/ 	.word	0x00000bf0
        /*02dc*/ 	.word	0x000000ff
        /*02e0*/ 	.word	0x000000e8
        /*02e4*/ 	.short	0x0100
        /*02e6*/ 	.byte	0x07
	.zero		1


	//   ....[28]....
        /*02e8*/ 	.word	0x00000c00
        /*02ec*/ 	.word	0x000000ff
        /*02f0*/ 	.word	0x000000d0
        /*02f4*/ 	.short	0x0100
        /*02f6*/ 	.byte	0x07
	.zero		1


	//   ....[29]....
        /*02f8*/ 	.word	0x00000c10
        /*02fc*/ 	.word	0x000000ff
        /*0300*/ 	.word	0x000000f0
        /*0304*/ 	.short	0x0100
        /*0306*/ 	.byte	0x07
	.zero		1


	//   ....[30]....
        /*0308*/ 	.word	0x00000c20
        /*030c*/ 	.word	0x000000ff
        /*0310*/ 	.word	0x000000d8
        /*0314*/ 	.short	0x0100
        /*0316*/ 	.byte	0x07
	.zero		1


	//   ....[31]....
        /*0318*/ 	.word	0x00000c30
        /*031c*/ 	.word	0x000000ff
        /*0320*/ 	.word	0x000000f8
        /*0324*/ 	.short	0x0100
        /*0326*/ 	.byte	0x07
	.zero		1


	//   ....[32]....
        /*0328*/ 	.word	0x00000d20
        /*032c*/ 	.word	0x000000ff
        /*0330*/ 	.word	0x00000100
        /*0334*/ 	.short	0x0100
        /*0336*/ 	.byte	0x05
	.zero		1


	//   ....[33]....
        /*0338*/ 	.word	0x00000d30
        /*033c*/ 	.word	0x000000ff
        /*0340*/ 	.word	0x00000110
        /*0344*/ 	.short	0x0100
        /*0346*/ 	.byte	0x05
	.zero		1


	//   ....[34]....
        /*0348*/ 	.word	0x00000d40
        /*034c*/ 	.word	0x000000ff
        /*0350*/ 	.word	0x00000108
        /*0354*/ 	.short	0x0100
        /*0356*/ 	.byte	0x05
	.zero		1


	//   ....[35]....
        /*0358*/ 	.word	0x00000d50
        /*035c*/ 	.word	0x000000ff
        /*0360*/ 	.word	0x00000118
        /*0364*/ 	.short	0x0100
        /*0366*/ 	.byte	0x05
	.zero		1


	//   ....[36]....
        /*0368*/ 	.word	0x00000e50
        /*036c*/ 	.word	0x000000ff
        /*0370*/ 	.word	0x00000120
        /*0374*/ 	.short	0x0100
        /*0376*/ 	.byte	0x04
	.zero		1


	//   ....[37]....
        /*0378*/ 	.word	0x00001920
        /*037c*/ 	.word	0x00000003
        /*0380*/ 	.word	0x00000110
        /*0384*/ 	.short	0x010a
        /*0386*/ 	.byte	0xff
	.zero		1


	//   ....[38]....
        /*0388*/ 	.word	0x00001950
        /*038c*/ 	.word	0x00000003
        /*0390*/ 	.word	0x00000100
        /*0394*/ 	.short	0x0101
        /*0396*/ 	.byte	0xff
	.zero		1


	//   ....[39]....
        /*0398*/ 	.word	0x00001a50
        /*039c*/ 	.word	0x000000ff
        /*03a0*/ 	.word	0x00000028
        /*03a4*/ 	.short	0x010a
        /*03a6*/ 	.byte	0x08
	.zero		1


	//   ....[40]....
        /*03a8*/ 	.word	0x00001b20
        /*03ac*/ 	.word	0x000000ff
        /*03b0*/ 	.word	0x00000028
        /*03b4*/ 	.short	0x010a
        /*03b6*/ 	.byte	0x21
	.zero		1


	//   ....[41]....
        /*03b8*/ 	.word	0x00001cd0
        /*03bc*/ 	.word	0x000000ff
        /*03c0*/ 	.word	0x00000028
        /*03c4*/ 	.short	0x010a
        /*03c6*/ 	.byte	0x08
	.zero		1


	//   ....[42]....
        /*03c8*/ 	.word	0x00001df0
        /*03cc*/ 	.word	0x000000ff
        /*03d0*/ 	.word	0x00000098
        /*03d4*/ 	.short	0x0101
        /*03d6*/ 	.byte	0x06
	.zero		1


	//   ....[43]....
        /*03d8*/ 	.word	0x00001e10
        /*03dc*/ 	.word	0x000000ff
        /*03e0*/ 	.word	0x00000028
        /*03e4*/ 	.short	0x010a
        /*03e6*/ 	.byte	0x08
	.zero		1


	//   ....[44]....
        /*03e8*/ 	.word	0x00001e90
        /*03ec*/ 	.word	0x000000ff
        /*03f0*/ 	.word	0x00000028
        /*03f4*/ 	.short	0x010a
        /*03f6*/ 	.byte	0x11
	.zero		1


	//   ....[45]....
        /*03f8*/ 	.word	0x00002020
        /*03fc*/ 	.word	0x000000ff
        /*0400*/ 	.word	0x00000028
        /*0404*/ 	.short	0x010a
        /*0406*/ 	.byte	0x08
	.zero		1


	//   ....[46]....
        /*0408*/ 	.word	0x00002190
        /*040c*/ 	.word	0x00000002
        /*0410*/ 	.word	0x000000a0
        /*0414*/ 	.short	0x010a
        /*0416*/ 	.byte	0xff
	.zero		1


	//   ....[47]....
        /*0418*/ 	.word	0x00002250
        /*041c*/ 	.word	0x00000002
        /*0420*/ 	.word	0x00000000
        /*0424*/ 	.short	0x0101
        /*0426*/ 	.byte	0xff
	.zero		1


	//   ....[48]....
        /*0428*/ 	.word	0x000027b0
        /*042c*/ 	.word	0x000000ff
        /*0430*/ 	.word	0x00000000
        /*0434*/ 	.short	0x010a
        /*0436*/ 	.byte	0x04
	.zero		1


	//   ....[49]....
        /*0438*/ 	.word	0x00002840
        /*043c*/ 	.word	0x000000ff
        /*0440*/ 	.word	0x00000000
        /*0444*/ 	.short	0x010a
        /*0446*/ 	.byte	0x04
	.zero		1


	//   ....[50]....
        /*0448*/ 	.word	0x000028d0
        /*044c*/ 	.word	0x000000ff
        /*0450*/ 	.word	0x00000000
        /*0454*/ 	.short	0x010a
        /*0456*/ 	.byte	0x04
	.zero		1


	//   ....[51]....
        /*0458*/ 	.word	0x00002960
        /*045c*/ 	.word	0x000000ff
        /*0460*/ 	.word	0x00000000
        /*0464*/ 	.short	0x010a
        /*0466*/ 	.byte	0x04
	.zero		1


	//   ....[52]....
        /*0468*/ 	.word	0x00002a00
        /*046c*/ 	.word	0x00000000
        /*0470*/ 	.word	0x00000000
        /*0474*/ 	.short	0x010a
        /*0476*/ 	.byte	0xff
	.zero		1


	//   ....[53]....
        /*0478*/ 	.word	0x00002b30
        /*047c*/ 	.word	0x00000000
        /*0480*/ 	.word	0x00000100
        /*0484*/ 	.short	0x010a
        /*0486*/ 	.byte	0xff
	.zero		1


	//   ....[54]....
        /*0488*/ 	.word	0x00002ba0
        /*048c*/ 	.word	0x00000004
        /*0490*/ 	.word	0x00000000
        /*0494*/ 	.short	0x0101
        /*0496*/ 	.byte	0xff
	.zero		1


	//   ....[55]....
        /*0498*/ 	.word	0x00002bc0
        /*049c*/ 	.word	0x000000ff
        /*04a0*/ 	.word	0x000000b0
        /*04a4*/ 	.short	0x010a
        /*04a6*/ 	.byte	0x05
	.zero		1


	//   ....[56]....
        /*04a8*/ 	.word	0x00002ce0
        /*04ac*/ 	.word	0x00000000
        /*04b0*/ 	.word	0x000000a0
        /*04b4*/ 	.short	0x010a
        /*04b6*/ 	.byte	0xff
	.zero		1


	//   ....[57]....
        /*04b8*/ 	.word	0x00002de0
        /*04bc*/ 	.word	0x00000000
        /*04c0*/ 	.word	0x00000000
        /*04c4*/ 	.short	0x0101
        /*04c6*/ 	.byte	0xff
	.zero		1


	//   ....[58]....
        /*04c8*/ 	.word	0x00002e70
        /*04cc*/ 	.word	0x000000ff
        /*04d0*/ 	.word	0x000000b0
        /*04d4*/ 	.short	0x0106
        /*04d6*/ 	.byte	0x05
	.zero		1


	//   ....[59]....
        /*04d8*/ 	.word	0x00002e90
        /*04dc*/ 	.word	0x000000ff
        /*04e0*/ 	.word	0x000000b0
        /*04e4*/ 	.short	0x010a
        /*04e6*/ 	.byte	0x05
	.zero		1


	//   ....[60]....
        /*04e8*/ 	.word	0x00002f20
        /*04ec*/ 	.word	0x000000ff
        /*04f0*/ 	.word	0x000000b0
        /*04f4*/ 	.short	0x0106
        /*04f6*/ 	.byte	0x04
	.zero		1


	//   ....[61]....
        /*04f8*/ 	.word	0x00002f60
        /*04fc*/ 	.word	0x00000000
        /*0500*/ 	.word	0x000000b0
        /*0504*/ 	.short	0x010a
        /*0506*/ 	.byte	0xff
	.zero		1


	//   ....[62]....
        /*0508*/ 	.word	0x000031a0
        /*050c*/ 	.word	0x000000ff
        /*0510*/ 	.word	0x00000008
        /*0514*/ 	.short	0x010a
        /*0516*/ 	.byte	0x04
	.zero		1


	//   ....[63]....
        /*0518*/ 	.word	0x000031c0
        /*051c*/ 	.word	0x000000ff
        /*0520*/ 	.word	0x00000008
        /*0524*/ 	.short	0x010a
        /*0526*/ 	.byte	0x04
	.zero		1


	//   ....[64]....
        /*0528*/ 	.word	0x00003350
        /*052c*/ 	.word	0x000000ff
        /*0530*/ 	.word	0x00000008
        /*0534*/ 	.short	0x010a
        /*0536*/ 	.byte	0x04
	.zero		1


	//   ....[65]....
        /*0538*/ 	.word	0x00003370
        /*053c*/ 	.word	0x000000ff
        /*0540*/ 	.word	0x00000008
        /*0544*/ 	.short	0x010a
        /*0546*/ 	.byte	0x04
	.zero		1


	//   ....[66]....
        /*0548*/ 	.word	0x00003430
        /*054c*/ 	.word	0x000000ff
        /*0550*/ 	.word	0x00000000
        /*0554*/ 	.short	0x0101
        /*0556*/ 	.byte	0x05
	.zero		1


	//   ....[67]....
        /*0558*/ 	.word	0x00003750
        /*055c*/ 	.word	0x00000000
        /*0560*/ 	.word	0x000000a0
        /*0564*/ 	.short	0x010a
        /*0566*/ 	.byte	0xff
	.zero		1


	//   ....[68]....
        /*0568*/ 	.word	0x00003810
        /*056c*/ 	.word	0x00000000
        /*0570*/ 	.word	0x00000000
        /*0574*/ 	.short	0x0101
        /*0576*/ 	.byte	0xff
	.zero		1


	//   ....[69]....
        /*0578*/ 	.word	0x000038d0
        /*057c*/ 	.word	0x000000ff
        /*0580*/ 	.word	0x00000000
        /*0584*/ 	.short	0x010a
        /*0586*/ 	.byte	0x06
	.zero		1


	//   ....[70]....
        /*0588*/ 	.word	0x000038e0
        /*058c*/ 	.word	0x000000ff
        /*0590*/ 	.word	0x000000e0
        /*0594*/ 	.short	0x010a
        /*0596*/ 	.byte	0x07
	.zero		1


	//   ....[71]....
        /*0598*/ 	.word	0x00003990
        /*059c*/ 	.word	0x000000ff
        /*05a0*/ 	.word	0x00000000
        /*05a4*/ 	.short	0x010a
        /*05a6*/ 	.byte	0x06
	.zero		1


	//   ....[72]....
        /*05a8*/ 	.word	0x00003ac0
        /*05ac*/ 	.word	0x000000ff
        /*05b0*/ 	.word	0x00000000
        /*05b4*/ 	.short	0x010a
        /*05b6*/ 	.byte	0x1e
	.zero		1


	//   ....[73]....
        /*05b8*/ 	.word	0x00003dc0
        /*05bc*/ 	.word	0x000000ff
        /*05c0*/ 	.word	0x00000000
        /*05c4*/ 	.short	0x010a
        /*05c6*/ 	.byte	0x07
	.zero		1


	//   ....[74]....
        /*05c8*/ 	.word	0x00003e50
        /*05cc*/ 	.word	0x000000ff
        /*05d0*/ 	.word	0x00000000
        /*05d4*/ 	.short	0x010a
        /*05d6*/ 	.byte	0x07
	.zero		1


	//   ....[75]....
        /*05d8*/ 	.word	0x00003ee0
        /*05dc*/ 	.word	0x000000ff
        /*05e0*/ 	.word	0x00000000
        /*05e4*/ 	.short	0x010a
        /*05e6*/ 	.byte	0x07
	.zero		1


	//   ....[76]....
        /*05e8*/ 	.word	0x00003f80
        /*05ec*/ 	.word	0x00000000
        /*05f0*/ 	.word	0x00000000
        /*05f4*/ 	.short	0x010a
        /*05f6*/ 	.byte	0xff
	.zero		1


	//   ....[77]....
        /*05f8*/ 	.word	0x00003fc0
        /*05fc*/ 	.word	0x00000000
        /*0600*/ 	.word	0x00000000
        /*0604*/ 	.short	0x010a
        /*0606*/ 	.byte	0xff
	.zero		1


	//   ....[78]....
        /*0608*/ 	.word	0x00004030
        /*060c*/ 	.word	0x000000ff
        /*0610*/ 	.word	0x00000000
        /*0614*/ 	.short	0x0101
        /*0616*/ 	.byte	0x06
	.zero		1


	//   ....[79]....
        /*0618*/ 	.word	0x00004070
        /*061c*/ 	.word	0x000000ff
        /*0620*/ 	.word	0x00000120
        /*0624*/ 	.short	0x010a
        /*0626*/ 	.byte	0x05
	.zero		1


	//   ....[80]....
        /*0628*/ 	.word	0x000040c0
        /*062c*/ 	.word	0x000000ff
        /*0630*/ 	.word	0x00000000
        /*0634*/ 	.short	0x0101
        /*0636*/ 	.byte	0x06
	.zero		1


	//   ....[81]....
        /*0638*/ 	.word	0x00004510
        /*063c*/ 	.word	0x00000000
        /*0640*/ 	.word	0x000000a0
        /*0644*/ 	.short	0x010a
        /*0646*/ 	.byte	0xff
	.zero		1


	//   ....[82]....
        /*0648*/ 	.word	0x000045d0
        /*064c*/ 	.word	0x00000000
        /*0650*/ 	.word	0x00000000
        /*0654*/ 	.short	0x0101
        /*0656*/ 	.byte	0xff
	.zero		1


	//   ....[83]....
        /*0658*/ 	.word	0x000048f0
        /*065c*/ 	.word	0x000000ff
        /*0660*/ 	.word	0x00000098
        /*0664*/ 	.short	0x010a
        /*0666*/ 	.byte	0x07
	.zero		1


	//   ....[84]....
        /*0668*/ 	.word	0x00004ae0
        /*066c*/ 	.word	0x000000ff
        /*0670*/ 	.word	0x00000070
        /*0674*/ 	.short	0x010a
        /*0676*/ 	.byte	0x07
	.zero		1


	//   ....[85]....
        /*0678*/ 	.word	0x00004cd0
        /*067c*/ 	.word	0x000000ff
        /*0680*/ 	.word	0x00000050
        /*0684*/ 	.short	0x010b
        /*0686*/ 	.byte	0x07
	.zero		1


	//   ....[86]....
        /*0688*/ 	.word	0x00004ce0
        /*068c*/ 	.word	0x000000ff
        /*0690*/ 	.word	0x00000000
        /*0694*/ 	.short	0x0101
        /*0696*/ 	.byte	0x0e
	.zero		1


	//   ....[87]....
        /*0698*/ 	.word	0x00004d00
        /*069c*/ 	.word	0x000000ff
        /*06a0*/ 	.word	0x00000078
        /*06a4*/ 	.short	0x010a
        /*06a6*/ 	.byte	0x07
	.zero		1


	//   ....[88]....
        /*06a8*/ 	.word	0x00004eb0
        /*06ac*/ 	.word	0x000000ff
        /*06b0*/ 	.word	0x00000058
        /*06b4*/ 	.short	0x010b
        /*06b6*/ 	.byte	0x07
	.zero		1


	//   ....[89]....
        /*06b8*/ 	.word	0x00004ec0
        /*06bc*/ 	.word	0x000000ff
        /*06c0*/ 	.word	0x00000000
        /*06c4*/ 	.short	0x0101
        /*06c6*/ 	.byte	0x0e
	.zero		1


	//   ....[90]....
        /*06c8*/ 	.word	0x00004ed0
        /*06cc*/ 	.word	0x000000ff
        /*06d0*/ 	.word	0x00000080
        /*06d4*/ 	.short	0x010a
        /*06d6*/ 	.byte	0x07
	.zero		1


	//   ....[91]....
        /*06d8*/ 	.word	0x00005100
        /*06dc*/ 	.word	0x000000ff
        /*06e0*/ 	.word	0x00000060
        /*06e4*/ 	.short	0x010b
        /*06e6*/ 	.byte	0x07
	.zero		1


	//   ....[92]....
        /*06e8*/ 	.word	0x00005170
        /*06ec*/ 	.word	0x000000ff
        /*06f0*/ 	.word	0x00000000
        /*06f4*/ 	.short	0x0101
        /*06f6*/ 	.byte	0x0e
	.zero		1


	//   ....[93]....
        /*06f8*/ 	.word	0x000051b0
        /*06fc*/ 	.word	0x000000ff
        /*0700*/ 	.word	0x00000088
        /*0704*/ 	.short	0x010a
        /*0706*/ 	.byte	0x07
	.zero		1


	//   ....[94]....
        /*0708*/ 	.word	0x000053e0
        /*070c*/ 	.word	0x000000ff
        /*0710*/ 	.word	0x00000068
        /*0714*/ 	.short	0x010b
        /*0716*/ 	.byte	0x07
	.zero		1


	//   ....[95]....
        /*0718*/ 	.word	0x00005400
        /*071c*/ 	.word	0x000000ff
        /*0720*/ 	.word	0x00000000
        /*0724*/ 	.short	0x0101
        /*0726*/ 	.byte	0x0d
	.zero		1


	//   ....[96]....
        /*0728*/ 	.word	0x00005430
        /*072c*/ 	.word	0x000000ff
        /*0730*/ 	.word	0x00000070
        /*0734*/ 	.short	0x010a
        /*0736*/ 	.byte	0x07
	.zero		1


	//   ....[97]....
        /*0738*/ 	.word	0x00005450
        /*073c*/ 	.word	0x000000ff
        /*0740*/ 	.word	0x00000078
        /*0744*/ 	.short	0x010a
        /*0746*/ 	.byte	0x07
	.zero		1


	//   ....[98]....
        /*0748*/ 	.word	0x00005470
        /*074c*/ 	.word	0x000000ff
        /*0750*/ 	.word	0x00000080
        /*0754*/ 	.short	0x010a
        /*0756*/ 	.byte	0x07
	.zero		1


	//   ....[99]....
        /*0758*/ 	.word	0x000054b0
        /*075c*/ 	.word	0x00000000
        /*0760*/ 	.word	0x00000088
        /*0764*/ 	.short	0x010a
        /*0766*/ 	.byte	0xff
	.zero		1


	//   ....[100]....
        /*0768*/ 	.word	0x00005800
        /*076c*/ 	.word	0x00000000
        /*0770*/ 	.word	0x000000a0
        /*0774*/ 	.short	0x010a
        /*0776*/ 	.byte	0xff
	.zero		1


	//   ....[101]....
        /*0778*/ 	.word	0x00005910
        /*077c*/ 	.word	0x00000000
        /*0780*/ 	.word	0x00000000
        /*0784*/ 	.short	0x0101
        /*0786*/ 	.byte	0xff
	.zero		1


	//   ....[102]....
        /*0788*/ 	.word	0x00006330
        /*078c*/ 	.word	0x000000ff
        /*0790*/ 	.word	0x00000050
        /*0794*/ 	.short	0x010a
        /*0796*/ 	.byte	0x30
	.zero		1


	//   ....[103]....
        /*0798*/ 	.word	0x00006370
        /*079c*/ 	.word	0x0000004a
        /*07a0*/ 	.word	0x000000c0
        /*07a4*/ 	.short	0x010a
        /*07a6*/ 	.byte	0xff
	.zero		1


	//   ....[104]....
        /*07a8*/ 	.word	0x00006480
        /*07ac*/ 	.word	0x000000ff
        /*07b0*/ 	.word	0x00000050
        /*07b4*/ 	.short	0x010a
        /*07b6*/ 	.byte	0x30
	.zero		1


	//   ....[105]....
        /*07b8*/ 	.word	0x00006550
        /*07bc*/ 	.word	0x0000004a
        /*07c0*/ 	.word	0x000000c0
        /*07c4*/ 	.short	0x010a
        /*07c6*/ 	.byte	0xff
	.zero		1


	//   ....[106]....
        /*07c8*/ 	.word	0x00006d00
        /*07cc*/ 	.word	0x00000000
        /*07d0*/ 	.word	0x00000000
        /*07d4*/ 	.short	0x0101
        /*07d6*/ 	.byte	0xff
	.zero		1


	//   ....[107]....
        /*07d8*/ 	.word	0x00006d10
        /*07dc*/ 	.word	0x00000003
        /*07e0*/ 	.word	0x00000050
        /*07e4*/ 	.short	0x010a
        /*07e6*/ 	.byte	0xff
	.zero		1


	//   ....[108]....
        /*07e8*/ 	.word	0x00006dd0
        /*07ec*/ 	.word	0x00000003
        /*07f0*/ 	.word	0x00000050
        /*07f4*/ 	.short	0x010a
        /*07f6*/ 	.byte	0xff
	.zero		1


	//   ....[109]....
        /*07f8*/ 	.word	0x000075c0
        /*07fc*/ 	.word	0x00000052
        /*0800*/ 	.word	0x00000000
        /*0804*/ 	.short	0x0101
        /*0806*/ 	.byte	0xff
	.zero		1


	//   ....[110]....
        /*0808*/ 	.word	0x000075e0
        /*080c*/ 	.word	0x00000053
        /*0810*/ 	.word	0x00000050
        /*0814*/ 	.short	0x010a
        /*0816*/ 	.byte	0xff
	.zero		1


	//   ....[111]....
        /*0818*/ 	.word	0x00007690
        /*081c*/ 	.word	0x00000053
        /*0820*/ 	.word	0x00000050
        /*0824*/ 	.short	0x010a
        /*0826*/ 	.byte	0xff
	.zero		1


	//   ....[112]....
        /*0828*/ 	.word	0x00007e80
        /*082c*/ 	.word	0x00000052
        /*0830*/ 	.word	0x00000000
        /*0834*/ 	.short	0x0101
        /*0836*/ 	.byte	0xff
	.zero		1


	//   ....[113]....
        /*0838*/ 	.word	0x00007ea0
        /*083c*/ 	.word	0x00000058
        /*0840*/ 	.word	0x00000050
        /*0844*/ 	.short	0x010a
        /*0846*/ 	.byte	0xff
	.zero		1


	//   ....[114]....
        /*0848*/ 	.word	0x00007f50
        /*084c*/ 	.word	0x00000058
        /*0850*/ 	.word	0x00000050
        /*0854*/ 	.short	0x010a
        /*0856*/ 	.byte	0xff
	.zero		1


	//   ....[115]....
        /*0858*/ 	.word	0x00008200
        /*085c*/ 	.word	0x0000004a
        /*0860*/ 	.word	0x00000000
        /*0864*/ 	.short	0x0101
        /*0866*/ 	.byte	0xff
	.zero		1


	//   ....[116]....
        /*0868*/ 	.word	0x00008790
        /*086c*/ 	.word	0x00000002
        /*0870*/ 	.word	0x00000000
        /*0874*/ 	.short	0x0101
        /*0876*/ 	.byte	0xff
	.zero		1


	//   ....[117]....
        /*0878*/ 	.word	0x00008a00
        /*087c*/ 	.word	0x000000ff
        /*0880*/ 	.word	0x00000000
        /*0884*/ 	.short	0x0101
        /*0886*/ 	.byte	0x04
	.zero		1


	//   ....[118]....
        /*0888*/ 	.word	0x00008a20
        /*088c*/ 	.word	0x00000003
        /*0890*/ 	.word	0x00000110
        /*0894*/ 	.short	0x010a
        /*0896*/ 	.byte	0xff
	.zero		1


	//   ....[119]....
        /*0898*/ 	.word	0x00008a80
        /*089c*/ 	.word	0x00000002
        /*08a0*/ 	.word	0x00000028
        /*08a4*/ 	.short	0x010a
        /*08a6*/ 	.byte	0xff
	.zero		1


	//   ....[120]....
        /*08a8*/ 	.word	0x00008ae0
        /*08ac*/ 	.word	0x00000002
        /*08b0*/ 	.word	0x00000028
        /*08b4*/ 	.short	0x010a
        /*08b6*/ 	.byte	0xff
	.zero		1


	//   ....[121]....
        /*08b8*/ 	.word	0x00008b30
        /*08bc*/ 	.word	0x00000002
        /*08c0*/ 	.word	0x000000a0
        /*08c4*/ 	.short	0x010a
        /*08c6*/ 	.byte	0xff
	.zero		1


	//   ....[122]....
        /*08c8*/ 	.word	0x00008b90
        /*08cc*/ 	.word	0x00000000
        /*08d0*/ 	.word	0x00000000
        /*08d4*/ 	.short	0x010a
        /*08d6*/ 	.byte	0xff
	.zero		1


	//   ....[123]....
        /*08d8*/ 	.word	0x00008bf0
        /*08dc*/ 	.word	0x00000000
        /*08e0*/ 	.word	0x00000000
        /*08e4*/ 	.short	0x010a
        /*08e6*/ 	.byte	0xff
	.zero		1


	//   ....[124]....
        /*08e8*/ 	.word	0x00008c50
        /*08ec*/ 	.word	0x00000000
        /*08f0*/ 	.word	0x00000000
        /*08f4*/ 	.short	0x010a
        /*08f6*/ 	.byte	0xff
	.zero		1


	//   ....[125]....
        /*08f8*/ 	.word	0x00008cb0
        /*08fc*/ 	.word	0x00000000
        /*0900*/ 	.word	0x00000000
        /*0904*/ 	.short	0x010a
        /*0906*/ 	.byte	0xff
	.zero		1


	//   ....[126]....
        /*0908*/ 	.word	0x00008d00
        /*090c*/ 	.word	0x00000000
        /*0910*/ 	.word	0x00000100
        /*0914*/ 	.short	0x010a
        /*0916*/ 	.byte	0xff
	.zero		1


	//   ....[127]....
        /*0918*/ 	.word	0x00008d60
        /*091c*/ 	.word	0x00000000
        /*0920*/ 	.word	0x000000b0
        /*0924*/ 	.short	0x010a
        /*0926*/ 	.byte	0xff
	.zero		1


	//   ....[128]....
        /*0928*/ 	.word	0x00008db0
        /*092c*/ 	.word	0x00000000
        /*0930*/ 	.word	0x000000a0
        /*0934*/ 	.short	0x010a
        /*0936*/ 	.byte	0xff
	.zero		1


	//   ....[129]....
        /*0938*/ 	.word	0x00008e10
        /*093c*/ 	.word	0x00000000
        /*0940*/ 	.word	0x000000b0
        /*0944*/ 	.short	0x010a
        /*0946*/ 	.byte	0xff
	.zero		1


	//   ....[130]....
        /*0948*/ 	.word	0x00008e70
        /*094c*/ 	.word	0x00000004
        /*0950*/ 	.word	0x00000008
        /*0954*/ 	.short	0x010a
        /*0956*/ 	.byte	0xff
	.zero		1


	//   ....[131]....
        /*0958*/ 	.word	0x00008f50
        /*095c*/ 	.word	0x00000002
        /*0960*/ 	.word	0x00000008
        /*0964*/ 	.short	0x010a
        /*0966*/ 	.byte	0xff
	.zero		1


	//   ....[132]....
        /*0968*/ 	.word	0x00008fa0
        /*096c*/ 	.word	0x00000000
        /*0970*/ 	.word	0x000000a0
        /*0974*/ 	.short	0x010a
        /*0976*/ 	.byte	0xff
	.zero		1


	//   ....[133]....
        /*0978*/ 	.word	0x00009000
        /*097c*/ 	.word	0x00000000
        /*0980*/ 	.word	0x000000e0
        /*0984*/ 	.short	0x010a
        /*0986*/ 	.byte	0xff
	.zero		1


	//   ....[134]....
        /*0988*/ 	.word	0x00009060
        /*098c*/ 	.word	0x00000000
        /*0990*/ 	.word	0x00000000
        /*0994*/ 	.short	0x010a
        /*0996*/ 	.byte	0xff
	.zero		1


	//   ....[135]....
        /*0998*/ 	.word	0x000090c0
        /*099c*/ 	.word	0x00000000
        /*09a0*/ 	.word	0x00000000
        /*09a4*/ 	.short	0x010a
        /*09a6*/ 	.byte	0xff
	.zero		1


	//   ....[136]....
        /*09a8*/ 	.word	0x00009120
        /*09ac*/ 	.word	0x00000000
        /*09b0*/ 	.word	0x00000000
        /*09b4*/ 	.short	0x010a
        /*09b6*/ 	.byte	0xff
	.zero		1


	//   ....[137]....
        /*09b8*/ 	.word	0x00009180
        /*09bc*/ 	.word	0x00000000
        /*09c0*/ 	.word	0x00000000
        /*09c4*/ 	.short	0x010a
        /*09c6*/ 	.byte	0xff
	.zero		1


	//   ....[138]....
        /*09c8*/ 	.word	0x000091e0
        /*09cc*/ 	.word	0x00000000
        /*09d0*/ 	.word	0x00000120
        /*09d4*/ 	.short	0x010a
        /*09d6*/ 	.byte	0xff
	.zero		1


	//   ....[139]....
        /*09d8*/ 	.word	0x00009230
        /*09dc*/ 	.word	0x00000000
        /*09e0*/ 	.word	0x000000a0
        /*09e4*/ 	.short	0x010a
        /*09e6*/ 	.byte	0xff
	.zero		1


	//   ....[140]....
        /*09e8*/ 	.word	0x00009290
        /*09ec*/ 	.word	0x00000000
        /*09f0*/ 	.word	0x00000098
        /*09f4*/ 	.short	0x010a
        /*09f6*/ 	.byte	0xff
	.zero		1


	//   ....[141]....
        /*09f8*/ 	.word	0x000092f0
        /*09fc*/ 	.word	0x00000003
        /*0a00*/ 	.word	0x00000070
        /*0a04*/ 	.short	0x010a
        /*0a06*/ 	.byte	0xff
	.zero		1


	//   ....[142]....
        /*0a08*/ 	.word	0x00009350
        /*0a0c*/ 	.word	0x00000003
        /*0a10*/ 	.word	0x00000078
        /*0a14*/ 	.short	0x010a
        /*0a16*/ 	.byte	0xff
	.zero		1


	//   ....[143]....
        /*0a18*/ 	.word	0x000093b0
        /*0a1c*/ 	.word	0x00000003
        /*0a20*/ 	.word	0x00000080
        /*0a24*/ 	.short	0x010a
        /*0a26*/ 	.byte	0xff
	.zero		1


	//   ....[144]....
        /*0a28*/ 	.word	0x00009410
        /*0a2c*/ 	.word	0x00000003
        /*0a30*/ 	.word	0x00000088
        /*0a34*/ 	.short	0x010a
        /*0a36*/ 	.byte	0xff
	.zero		1


	//   ....[145]....
        /*0a38*/ 	.word	0x00009470
        /*0a3c*/ 	.word	0x00000000
        /*0a40*/ 	.word	0x00000070
        /*0a44*/ 	.short	0x010a
        /*0a46*/ 	.byte	0xff
	.zero		1


	//   ....[146]....
        /*0a48*/ 	.word	0x000094d0
        /*0a4c*/ 	.word	0x00000000
        /*0a50*/ 	.word	0x00000078
        /*0a54*/ 	.short	0x010a
        /*0a56*/ 	.byte	0xff
	.zero		1


	//   ....[147]....
        /*0a58*/ 	.word	0x00009530
        /*0a5c*/ 	.word	0x00000000
        /*0a60*/ 	.word	0x00000080
        /*0a64*/ 	.short	0x010a
        /*0a66*/ 	.byte	0xff
	.zero		1


	//   ....[148]....
        /*0a68*/ 	.word	0x00009580
        /*0a6c*/ 	.word	0x00000000
        /*0a70*/ 	.word	0x000000a0
        /*0a74*/ 	.short	0x010a
        /*0a76*/ 	.byte	0xff
	.zero		1


	//   ....[149]....
        /*0a78*/ 	.word	0x000095e0
        /*0a7c*/ 	.word	0x00000000
        /*0a80*/ 	.word	0x00000050
        /*0a84*/ 	.short	0x010a
        /*0a86*/ 	.byte	0xff
	.zero		1


	//   ....[150]....
        /*0a88*/ 	.word	0x00009630
        /*0a8c*/ 	.word	0x0000004a
        /*0a90*/ 	.word	0x000000c0
        /*0a94*/ 	.short	0x010a
        /*0a96*/ 	.byte	0xff
	.zero		1


	//   ....[151]....
        /*0a98*/ 	.word	0x00009680
        /*0a9c*/ 	.word	0x00000003
        /*0aa0*/ 	.word	0x00000050
        /*0aa4*/ 	.short	0x010a
        /*0aa6*/ 	.byte	0xff
	.zero		1


	//   ....[152]....
        /*0aa8*/ 	.word	0x000096d0
        /*0aac*/ 	.word	0x00000053
        /*0ab0*/ 	.word	0x00000050
        /*0ab4*/ 	.short	0x010a
        /*0ab6*/ 	.byte	0xff
	.zero		1


	//   ....[153]....
        /*0ab8*/ 	.word	0x00009720
        /*0abc*/ 	.word	0x00000058
        /*0ac0*/ 	.word	0x00000050
        /*0ac4*/ 	.short	0x010a
        /*0ac6*/ 	.byte	0xff
	.zero		1


	//----- nvinfo : EIATTR_NUM_MBARRIERS
	.align		4
.L_47:
        /*0ac8*/ 	.byte	0x03, 0x38
        /*0aca*/ 	.short	0x0025


	//----- nvinfo : EIATTR_EXIT_INSTR_OFFSETS
	.align		4
        /*0acc*/ 	.byte	0x04, 0x1c
        /*0ace*/ 	.short	(.L_49 - .L_48)


	//   ....[0]....
.L_48:
        /*0ad0*/ 	.word	0x00002a30


	//   ....[1]....
        /*0ad4*/ 	.word	0x00002f30


	//   ....[2]....
        /*0ad8*/ 	.word	0x00002f90


	//   ....[3]....
        /*0adc*/ 	.word	0x000042f0


	//   ....[4]....
        /*0ae0*/ 	.word	0x000054e0


	//   ....[5]....
        /*0ae4*/ 	.word	0x00005520


	//   ....[6]....
        /*0ae8*/ 	.word	0x000088f0


	//   ....[7]....
        /*0aec*/ 	.word	0x00008970


	//   ....[8]....
        /*0af0*/ 	.word	0x000089a0


	//   ....[9]....
        /*0af4*/ 	.word	0x00008a10


	//----- nvinfo : EIATTR_MAX_THREADS
	.align		4
.L_49:
        /*0af8*/ 	.byte	0x04, 0x05
        /*0afa*/ 	.short	(.L_51 - .L_50)
.L_50:
        /*0afc*/ 	.word	0x00000100
        /*0b00*/ 	.word	0x00000001
        /*0b04*/ 	.word	0x00000001


	//----- nvinfo : EIATTR_CRS_STACK_SIZE
	.align		4
.L_51:
        /*0b08*/ 	.byte	0x04, 0x1e
        /*0b0a*/ 	.short	(.L_53 - .L_52)
.L_52:
        /*0b0c*/ 	.word	0x00000000


	//----- nvinfo : EIATTR_CBANK_PARAM_SIZE
	.align		4
.L_53:
        /*0b10*/ 	.byte	0x03, 0x19
        /*0b12*/ 	.short	0x0800


	//----- nvinfo : EIATTR_PARAM_CBANK
	.align		4
        /*0b14*/ 	.byte	0x04, 0x0a
        /*0b16*/ 	.short	(.L_55 - .L_54)
	.align		4
.L_54:
        /*0b18*/ 	.word	index@(.nv.constant0._ZN7cutlass13device_kernelINS_4gemm6kernel13GemmUniversalIN4cute5tupleIJiiiiEEENS1_10collective13CollectiveMmaINS1_35MainloopSm100TmaUmmaWarpSpecializedILi5ELi2ELi4ENS5_IJNS4_1CILi4EEENSA_ILi1EEESC_EEEEENS5_IJNSA_ILi128EEESF_NSA_ILi64EEEEEENS_6half_tENS5_IJSC_llEEESI_SJ_NS4_8TiledMMAINS4_8MMA_AtomIJNS4_26SM100_MMA_F16BF16_2x1SM_SSISI_SI_fLi128ELi128ELNS4_4UMMA5MajorE1ELSO_1ELNSN_7ScaleInE0ELSP_0EEEEEENS4_6LayoutINS5_IJSC_SC_SC_EEENS5_IJNSA_ILi0EEESU_SU_EEEEENS5_IJNS4_10UnderscoreESX_SX_EEEEENS4_18SM100_TMA_2SM_LOADENS4_14ComposedLayoutINS4_7SwizzleILi3ELi4ELi3EEENS4_18smem_ptr_flag_bitsILi16EEENSS_INS5_IJSG_NSA_ILi8EEEEEENS5_IJSC_SG_EEEEEEEvNS4_8identityENS4_28SM100_TMA_2SM_LOAD_MULTICASTES1A_vS1B_EENS_8epilogue10collective18CollectiveEpilogueINS1E_23Sm100TmaWarpSpecializedILi4ELi2ELi16ELb1ELb0EEEJNS5_IJSG_SF_SG_EEENS5_IJNSS_ISG_SC_EENSS_INS5_IJNSA_ILi16EEENSA_ILi2EEEEEES18_EEEEESI_NS5_IJlSC_lEEESI_S1Q_NS1E_6fusion15FusionCallbacksIS1I_NS1R_17LinearCombinationISI_fSI_fLNS_15FloatRoundStyleE2EEES1J_S1P_JEEENS4_5SM1004TMEM4LOAD26SM100_TMEM_LOAD_32dp32b16xENS4_13SM90_TMA_LOADENS11_INS12_ILi1ELi4ELi3EEES15_NSS_INS5_IJS16_S1L_EEENS5_IJS1L_SC_EEEEEEENS4_39AutoVectorizingCopyWithAssumedAlignmentILi128EEENS4_14SM90_TMA_STOREES26_S28_S28_EEEvvEEEEvNT_6ParamsE)
        /*0b1c*/ 	.short	0x0380
        /*0b1e*/ 	.short	0x0800


	//----- nvinfo : EIATTR_SW_WAR
	.align		4
.L_55:
        /*0b20*/ 	.byte	0x04, 0x36
        /*0b22*/ 	.short	(.L_57 - .L_56)
.L_56:
        /*0b24*/ 	.word	0x00000008
.L_57:


//--------------------- .nv.callgraph             --------------------------
	.section	.nv.callgraph,"",@"SHT_CUDA_CALLGRAPH"
	.align	4
	.sectionentsize	8
	.align		4
        /*0000*/ 	.word	0x00000000
	.align		4
        /*0004*/ 	.word	0xffffffff
	.align		4
        /*0008*/ 	.word	index@(_ZN7cutlass13device_kernelINS_4gemm6kernel13GemmUniversalIN4cute5tupleIJiiiiEEENS1_10collective13CollectiveMmaINS1_35MainloopSm100TmaUmmaWarpSpecializedILi5ELi2ELi4ENS5_IJNS4_1CILi4EEENSA_ILi1EEESC_EEEEENS5_IJNSA_ILi128EEESF_NSA_ILi64EEEEEENS_6half_tENS5_IJSC_llEEESI_SJ_NS4_8TiledMMAINS4_8MMA_AtomIJNS4_26SM100_MMA_F16BF16_2x1SM_SSISI_SI_fLi128ELi128ELNS4_4UMMA5MajorE1ELSO_1ELNSN_7ScaleInE0ELSP_0EEEEEENS4_6LayoutINS5_IJSC_SC_SC_EEENS5_IJNSA_ILi0EEESU_SU_EEEEENS5_IJNS4_10UnderscoreESX_SX_EEEEENS4_18SM100_TMA_2SM_LOADENS4_14ComposedLayoutINS4_7SwizzleILi3ELi4ELi3EEENS4_18smem_ptr_flag_bitsILi16EEENSS_INS5_IJSG_NSA_ILi8EEEEEENS5_IJSC_SG_EEEEEEEvNS4_8identityENS4_28SM100_TMA_2SM_LOAD_MULTICASTES1A_vS1B_EENS_8epilogue10collective18CollectiveEpilogueINS1E_23Sm100TmaWarpSpecializedILi4ELi2ELi16ELb1ELb0EEEJNS5_IJSG_SF_SG_EEENS5_IJNSS_ISG_SC_EENSS_INS5_IJNSA_ILi16EEENSA_ILi2EEEEEES18_EEEEESI_NS5_IJlSC_lEEESI_S1Q_NS1E_6fusion15FusionCallbacksIS1I_NS1R_17LinearCombinationISI_fSI_fLNS_15FloatRoundStyleE2EEES1J_S1P_JEEENS4_5SM1004TMEM4LOAD26SM100_TMEM_LOAD_32dp32b16xENS4_13SM90_TMA_LOADENS11_INS12_ILi1ELi4ELi3EEES15_NSS_INS5_IJS16_S1L_EEENS5_IJS1L_SC_EEEEEEENS4_39AutoVectorizingCopyWithAssumedAlignmentILi128EEENS4_14SM90_TMA_STOREES26_S28_S28_EEEvvEEEEvNT_6ParamsE)
	.align		4
        /*000c*/ 	.word	index@(__assertfail)
	.align		4
        /*0010*/ 	.word	0x00000000
	.align		4
        /*0014*/ 	.word	0xfffffffe
	.align		4
        /*0018*/ 	.word	0x00000000
	.align		4
        /*001c*/ 	.word	0xfffffffd
	.align		4
        /*0020*/ 	.word	0x00000000
	.align		4
        /*0024*/ 	.word	0xfffffffc


//--------------------- .nv.constant4             --------------------------
	.section	.nv.constant4,"a",@progbits
	.align	8
	.align		8
.nv.constant4:
        /*0000*/ 	.dword	__assertfail
	.align		8
        /*0008*/ 	.dword	__unnamed_1
	.align		8
        /*0010*/ 	.dword	__unnamed_2
	.align		8
        /*0018*/ 	.dword	_ZN40_INTERNAL_63fd69fc_4_k_cu_2e151017_379154cuda3std3__45__cpo5beginE
	.align		8
        /*0020*/ 	.dword	_ZN40_INTERNAL_63fd69fc_4_k_cu_2e151017_379154cuda3std3__45__cpo3endE
	.align		8
        /*0028*/ 	.dword	_ZN40_INTERNAL_63fd69fc_4_k_cu_2e151017_379154cuda3std3__45__cpo6cbeginE
	.align		8
        /*0030*/ 	.dword	_ZN40_INTERNAL_63fd69fc_4_k_cu_2e151017_379154cuda3std3__45__cpo4cendE
	.align		8
        /*0038*/ 	.dword	_ZN40_INTERNAL_63fd69fc_4_k_cu_2e151017_379154cuda3std3__442_GLOBAL__N__63fd69fc_4_k_cu_2e151017_379156ignoreE
	.align		8
        /*0040*/ 	.dword	_ZN40_INTERNAL_63fd69fc_4_k_cu_2e151017_379154cuda3std3__419piecewise_constructE
	.align		8
        /*0048*/ 	.dword	_ZN40_INTERNAL_63fd69fc_4_k_cu_2e151017_379154cuda3std3__48in_placeE
	.align		8
        /*0050*/ 	.dword	_ZN40_INTERNAL_63fd69fc_4_k_cu_2e151017_379154cuda3std6ranges3__45__cpo4swapE
	.align		8
        /*0058*/ 	.dword	_ZN40_INTERNAL_63fd69fc_4_k_cu_2e151017_379154cuda3std6ranges3__45__cpo9iter_moveE
	.align		8
        /*0060*/ 	.dword	_ZN40_INTERNAL_63fd69fc_4_k_cu_2e151017_379154cute7productE
	.align		8
        /*0068*/ 	.dword	_ZN40_INTERNAL_63fd69fc_4_k_cu_2e151017_379154cute1_E
	.align		8
        /*0070*/ 	.dword	$str$25
	.align		8
        /*0078*/ 	.dword	$str$26
	.align		8
        /*0080*/ 	.dword	$str$27
	.align		8
        /*0088*/ 	.dword	$str$28


//--------------------- .text._ZN7cutlass13device_kernelINS_4gemm6kernel13GemmUniversalIN4cute5tupleIJiiiiEEENS1_10collective13CollectiveMmaINS1_35MainloopSm100TmaUmmaWarpSpecializedILi5ELi2ELi4ENS5_IJNS4_1CILi4EEENSA_ILi1EEESC_EEEEENS5_IJNSA_ILi128EEESF_NSA_ILi64EEEEEENS_6half_tENS5_IJSC_llEEESI_SJ_NS4_8TiledMMAINS4_8MMA_AtomIJNS4_26SM100_MMA_F16BF16_2x1SM_SSISI_SI_fLi128ELi128ELNS4_4UMMA5MajorE1ELSO_1ELNSN_7ScaleInE0ELSP_0EEEEEENS4_6LayoutINS5_IJSC_SC_SC_EEENS5_IJNSA_ILi0EEESU_SU_EEEEENS5_IJNS4_10UnderscoreESX_SX_EEEEENS4_18SM100_TMA_2SM_LOADENS4_14ComposedLayoutINS4_7SwizzleILi3ELi4ELi3EEENS4_18smem_ptr_flag_bitsILi16EEENSS_INS5_IJSG_NSA_ILi8EEEEEENS5_IJSC_SG_EEEEEEEvNS4_8identityENS4_28SM100_TMA_2SM_LOAD_MULTICASTES1A_vS1B_EENS_8epilogue10collective18CollectiveEpilogueINS1E_23Sm100TmaWarpSpecializedILi4ELi2ELi16ELb1ELb0EEEJNS5_IJSG_SF_SG_EEENS5_IJNSS_ISG_SC_EENSS_INS5_IJNSA_ILi16EEENSA_ILi2EEEEEES18_EEEEESI_NS5_IJlSC_lEEESI_S1Q_NS1E_6fusion15FusionCallbacksIS1I_NS1R_17LinearCombinationISI_fSI_fLNS_15FloatRoundStyleE2EEES1J_S1P_JEEENS4_5SM1004TMEM4LOAD26SM100_TMEM_LOAD_32dp32b16xENS4_13SM90_TMA_LOADENS11_INS12_ILi1ELi4ELi3EEES15_NSS_INS5_IJS16_S1L_EEENS5_IJS1L_SC_EEEEEEENS4_39AutoVectorizingCopyWithAssumedAlignmentILi128EEENS4_14SM90_TMA_STOREES26_S28_S28_EEEvvEEEEvNT_6ParamsE --------------------------
	.section	.text._ZN7cutlass13device_kernelINS_4gemm6kernel13GemmUniversalIN4cute5tupleIJiiiiEEENS1_10collective13CollectiveMmaINS1_35MainloopSm100TmaUmmaWarpSpecializedILi5ELi2ELi4ENS5_IJNS4_1CILi4EEENSA_ILi1EEESC_EEEEENS5_IJNSA_ILi128EEESF_NSA_ILi64EEEEEENS_6half_tENS5_IJSC_llEEESI_SJ_NS4_8TiledMMAINS4_8MMA_AtomIJNS4_26SM100_MMA_F16BF16_2x1SM_SSISI_SI_fLi128ELi128ELNS4_4UMMA5MajorE1ELSO_1ELNSN_7ScaleInE0ELSP_0EEEEEENS4_6LayoutINS5_IJSC_SC_SC_EEENS5_IJNSA_ILi0EEESU_SU_EEEEENS5_IJNS4_10UnderscoreESX_SX_EEEEENS4_18SM100_TMA_2SM_LOADENS4_14ComposedLayoutINS4_7SwizzleILi3ELi4ELi3EEENS4_18smem_ptr_flag_bitsILi16EEENSS_INS5_IJSG_NSA_ILi8EEEEEENS5_IJSC_SG_EEEEEEEvNS4_8identityENS4_28SM100_TMA_2SM_LOAD_MULTICASTES1A_vS1B_EENS_8epilogue10collective18CollectiveEpilogueINS1E_23Sm100TmaWarpSpecializedILi4ELi2ELi16ELb1ELb0EEEJNS5_IJSG_SF_SG_EEENS5_IJNSS_ISG_SC_EENSS_INS5_IJNSA_ILi16EEENSA_ILi2EEEEEES18_EEEEESI_NS5_IJlSC_lEEESI_S1Q_NS1E_6fusion15FusionCallbacksIS1I_NS1R_17LinearCombinationISI_fSI_fLNS_15FloatRoundStyleE2EEES1J_S1P_JEEENS4_5SM1004TMEM4LOAD26SM100_TMEM_LOAD_32dp32b16xENS4_13SM90_TMA_LOADENS11_INS12_ILi1ELi4ELi3EEES15_NSS_INS5_IJS16_S1L_EEENS5_IJS1L_SC_EEEEEEENS4_39AutoVectorizingCopyWithAssumedAlignmentILi128EEENS4_14SM90_TMA_STOREES26_S28_S28_EEEvvEEEEvNT_6ParamsE,"ax",@progbits
	.align	128
.text._ZN7cutlass13device_kernelINS_4gemm6kernel13GemmUniversalIN4cute5tupleIJiiiiEEENS1_10collective13CollectiveMmaINS1_35MainloopSm100TmaUmmaWarpSpecializedILi5ELi2ELi4ENS5_IJNS4_1CILi4EEENSA_ILi1EEESC_EEEEENS5_IJNSA_ILi128EEESF_NSA_ILi64EEEEEENS_6half_tENS5_IJSC_llEEESI_SJ_NS4_8TiledMMAINS4_8MMA_AtomIJNS4_26SM100_MMA_F16BF16_2x1SM_SSISI_SI_fLi128ELi128ELNS4_4UMMA5MajorE1ELSO_1ELNSN_7ScaleInE0ELSP_0EEEEEENS4_6LayoutINS5_IJSC_SC_SC_EEENS5_IJNSA_ILi0EEESU_SU_EEEEENS5_IJNS4_10UnderscoreESX_SX_EEEEENS4_18SM100_TMA_2SM_LOADENS4_14ComposedLayoutINS4_7SwizzleILi3ELi4ELi3EEENS4_18smem_ptr_flag_bitsILi16EEENSS_INS5_IJSG_NSA_ILi8EEEEEENS5_IJSC_SG_EEEEEEEvNS4_8identityENS4_28SM100_TMA_2SM_LOAD_MULTICASTES1A_vS1B_EENS_8epilogue10collective18CollectiveEpilogueINS1E_23Sm100TmaWarpSpecializedILi4ELi2ELi16ELb1ELb0EEEJNS5_IJSG_SF_SG_EEENS5_IJNSS_ISG_SC_EENSS_INS5_IJNSA_ILi16EEENSA_ILi2EEEEEES18_EEEEESI_NS5_IJlSC_lEEESI_S1Q_NS1E_6fusion15FusionCallbacksIS1I_NS1R_17LinearCombinationISI_fSI_fLNS_15FloatRoundStyleE2EEES1J_S1P_JEEENS4_5SM1004TMEM4LOAD26SM100_TMEM_LOAD_32dp32b16xENS4_13SM90_TMA_LOADENS11_INS12_ILi1ELi4ELi3EEES15_NSS_INS5_IJS16_S1L_EEENS5_IJS1L_SC_EEEEEEENS4_39AutoVectorizingCopyWithAssumedAlignmentILi128EEENS4_14SM90_TMA_STOREES26_S28_S28_EEEvvEEEEvNT_6ParamsE:
        .type           _ZN7cutlass13device_kernelINS_4gemm6kernel13GemmUniversalIN4cute5tupleIJiiiiEEENS1_10collective13CollectiveMmaINS1_35MainloopSm100TmaUmmaWarpSpecializedILi5ELi2ELi4ENS5_IJNS4_1CILi4EEENSA_ILi1EEESC_EEEEENS5_IJNSA_ILi128EEESF_NSA_ILi64EEEEEENS_6half_tENS5_IJSC_llEEESI_SJ_NS4_8TiledMMAINS4_8MMA_AtomIJNS4_26SM100_MMA_F16BF16_2x1SM_SSISI_SI_fLi128ELi128ELNS4_4UMMA5MajorE1ELSO_1ELNSN_7ScaleInE0ELSP_0EEEEEENS4_6LayoutINS5_IJSC_SC_SC_EEENS5_IJNSA_ILi0EEESU_SU_EEEEENS5_IJNS4_10UnderscoreESX_SX_EEEEENS4_18SM100_TMA_2SM_LOADENS4_14ComposedLayoutINS4_7SwizzleILi3ELi4ELi3EEENS4_18smem_ptr_flag_bitsILi16EEENSS_INS5_IJSG_NSA_ILi8EEEEEENS5_IJSC_SG_EEEEEEEvNS4_8identityENS4_28SM100_TMA_2SM_LOAD_MULTICASTES1A_vS1B_EENS_8epilogue10collective18CollectiveEpilogueINS1E_23Sm100TmaWarpSpecializedILi4ELi2ELi16ELb1ELb0EEEJNS5_IJSG_SF_SG_EEENS5_IJNSS_ISG_SC_EENSS_INS5_IJNSA_ILi16EEENSA_ILi2EEEEEES18_EEEEESI_NS5_IJlSC_lEEESI_S1Q_NS1E_6fusion15FusionCallbacksIS1I_NS1R_17LinearCombinationISI_fSI_fLNS_15FloatRoundStyleE2EEES1J_S1P_JEEENS4_5SM1004TMEM4LOAD26SM100_TMEM_LOAD_32dp32b16xENS4_13SM90_TMA_LOADENS11_INS12_ILi1ELi4ELi3EEES15_NSS_INS5_IJS16_S1L_EEENS5_IJS1L_SC_EEEEEEENS4_39AutoVectorizingCopyWithAssumedAlignmentILi128EEENS4_14SM90_TMA_STOREES26_S28_S28_EEEvvEEEEvNT_6ParamsE,@function
        .size           _ZN7cutlass13device_kernelINS_4gemm6kernel13GemmUniversalIN4cute5tupleIJiiiiEEENS1_10collective13CollectiveMmaINS1_35MainloopSm100TmaUmmaWarpSpecializedILi5ELi2ELi4ENS5_IJNS4_1CILi4EEENSA_ILi1EEESC_EEEEENS5_IJNSA_ILi128EEESF_NSA_ILi64EEEEEENS_6half_tENS5_IJSC_llEEESI_SJ_NS4_8TiledMMAINS4_8MMA_AtomIJNS4_26SM100_MMA_F16BF16_2x1SM_SSISI_SI_fLi128ELi128ELNS4_4UMMA5MajorE1ELSO_1ELNSN_7ScaleInE0ELSP_0EEEEEENS4_6LayoutINS5_IJSC_SC_SC_EEENS5_IJNSA_ILi0EEESU_SU_EEEEENS5_IJNS4_10UnderscoreESX_SX_EEEEENS4_18SM100_TMA_2SM_LOADENS4_14ComposedLayoutINS4_7SwizzleILi3ELi4ELi3EEENS4_18smem_ptr_flag_bitsILi16EEENSS_INS5_IJSG_NSA_ILi8EEEEEENS5_IJSC_SG_EEEEEEEvNS4_8identityENS4_28SM100_TMA_2SM_LOAD_MULTICASTES1A_vS1B_EENS_8epilogue10collective18CollectiveEpilogueINS1E_23Sm100TmaWarpSpecializedILi4ELi2ELi16ELb1ELb0EEEJNS5_IJSG_SF_SG_EEENS5_IJNSS_ISG_SC_EENSS_INS5_IJNSA_ILi16EEENSA_ILi2EEEEEES18_EEEEESI_NS5_IJlSC_lEEESI_S1Q_NS1E_6fusion15FusionCallbacksIS1I_NS1R_17LinearCombinationISI_fSI_fLNS_15FloatRoundStyleE2EEES1J_S1P_JEEENS4_5SM1004TMEM4LOAD26SM100_TMEM_LOAD_32dp32b16xENS4_13SM90_TMA_LOADENS11_INS12_ILi1ELi4ELi3EEES15_NSS_INS5_IJS16_S1L_EEENS5_IJS1L_SC_EEEEEEENS4_39AutoVectorizingCopyWithAssumedAlignmentILi128EEENS4_14SM90_TMA_STOREES26_S28_S28_EEEvvEEEEvNT_6ParamsE,(.L_x_200 - _ZN7cutlass13device_kernelINS_4gemm6kernel13GemmUniversalIN4cute5tupleIJiiiiEEENS1_10collective13CollectiveMmaINS1_35MainloopSm100TmaUmmaWarpSpecializedILi5ELi2ELi4ENS5_IJNS4_1CILi4EEENSA_ILi1EEESC_EEEEENS5_IJNSA_ILi128EEESF_NSA_ILi64EEEEEENS_6half_tENS5_IJSC_llEEESI_SJ_NS4_8TiledMMAINS4_8MMA_AtomIJNS4_26SM100_MMA_F16BF16_2x1SM_SSISI_SI_fLi128ELi128ELNS4_4UMMA5MajorE1ELSO_1ELNSN_7ScaleInE0ELSP_0EEEEEENS4_6LayoutINS5_IJSC_SC_SC_EEENS5_IJNSA_ILi0EEESU_SU_EEEEENS5_IJNS4_10UnderscoreESX_SX_EEEEENS4_18SM100_TMA_2SM_LOADENS4_14ComposedLayoutINS4_7SwizzleILi3ELi4ELi3EEENS4_18smem_ptr_flag_bitsILi16EEENSS_INS5_IJSG_NSA_ILi8EEEEEENS5_IJSC_SG_EEEEEEEvNS4_8identityENS4_28SM100_TMA_2SM_LOAD_MULTICASTES1A_vS1B_EENS_8epilogue10collective18CollectiveEpilogueINS1E_23Sm100TmaWarpSpecializedILi4ELi2ELi16ELb1ELb0EEEJNS5_IJSG_SF_SG_EEENS5_IJNSS_ISG_SC_EENSS_INS5_IJNSA_ILi16EEENSA_ILi2EEEEEES18_EEEEESI_NS5_IJlSC_lEEESI_S1Q_NS1E_6fusion15FusionCallbacksIS1I_NS1R_17LinearCombinationISI_fSI_fLNS_15FloatRoundStyleE2EEES1J_S1P_JEEENS4_5SM1004TMEM4LOAD26SM100_TMEM_LOAD_32dp32b16xENS4_13SM90_TMA_LOADENS11_INS12_ILi1ELi4ELi3EEES15_NSS_INS5_IJS16_S1L_EEENS5_IJS1L_SC_EEEEEEENS4_39AutoVectorizingCopyWithAssumedAlignmentILi128EEENS4_14SM90_TMA_STOREES26_S28_S28_EEEvvEEEEvNT_6ParamsE)
        .other          _ZN7cutlass13device_kernelINS_4gemm6kernel13GemmUniversalIN4cute5tupleIJiiiiEEENS1_10collective13CollectiveMmaINS1_35MainloopSm100TmaUmmaWarpSpecializedILi5ELi2ELi4ENS5_IJNS4_1CILi4EEENSA_ILi1EEESC_EEEEENS5_IJNSA_ILi128EEESF_NSA_ILi64EEEEEENS_6half_tENS5_IJSC_llEEESI_SJ_NS4_8TiledMMAINS4_8MMA_AtomIJNS4_26SM100_MMA_F16BF16_2x1SM_SSISI_SI_fLi128ELi128ELNS4_4UMMA5MajorE1ELSO_1ELNSN_7ScaleInE0ELSP_0EEEEEENS4_6LayoutINS5_IJSC_SC_SC_EEENS5_IJNSA_ILi0EEESU_SU_EEEEENS5_IJNS4_10UnderscoreESX_SX_EEEEENS4_18SM100_TMA_2SM_LOADENS4_14ComposedLayoutINS4_7SwizzleILi3ELi4ELi3EEENS4_18smem_ptr_flag_bitsILi16EEENSS_INS5_IJSG_NSA_ILi8EEEEEENS5_IJSC_SG_EEEEEEEvNS4_8identityENS4_28SM100_TMA_2SM_LOAD_MULTICASTES1A_vS1B_EENS_8epilogue10collective18CollectiveEpilogueINS1E_23Sm100TmaWarpSpecializedILi4ELi2ELi16ELb1ELb0EEEJNS5_IJSG_SF_SG_EEENS5_IJNSS_ISG_SC_EENSS_INS5_IJNSA_ILi16EEENSA_ILi2EEEEEES18_EEEEESI_NS5_IJlSC_lEEESI_S1Q_NS1E_6fusion15FusionCallbacksIS1I_NS1R_17LinearCombinationISI_fSI_fLNS_15FloatRoundStyleE2EEES1J_S1P_JEEENS4_5SM1004TMEM4LOAD26SM100_TMEM_LOAD_32dp32b16xENS4_13SM90_TMA_LOADENS11_INS12_ILi1ELi4ELi3EEES15_NSS_INS5_IJS16_S1L_EEENS5_IJS1L_SC_EEEEEEENS4_39AutoVectorizingCopyWithAssumedAlignmentILi128EEENS4_14SM90_TMA_STOREES26_S28_S28_EEEvvEEEEvNT_6ParamsE,@"STO_CUDA_ENTRY STV_DEFAULT"
_ZN7cutlass13device_kernelINS_4gemm6kernel13GemmUniversalIN4cute5tupleIJiiiiEEENS1_10collective13CollectiveMmaINS1_35MainloopSm100TmaUmmaWarpSpecializedILi5ELi2ELi4ENS5_IJNS4_1CILi4EEENSA_ILi1EEESC_EEEEENS5_IJNSA_ILi128EEESF_NSA_ILi64EEEEEENS_6half_tENS5_IJSC_llEEESI_SJ_NS4_8TiledMMAINS4_8MMA_AtomIJNS4_26SM100_MMA_F16BF16_2x1SM_SSISI_SI_fLi128ELi128ELNS4_4UMMA5MajorE1ELSO_1ELNSN_7ScaleInE0ELSP_0EEEEEENS4_6LayoutINS5_IJSC_SC_SC_EEENS5_IJNSA_ILi0EEESU_SU_EEEEENS5_IJNS4_10UnderscoreESX_SX_EEEEENS4_18SM100_TMA_2SM_LOADENS4_14ComposedLayoutINS4_7SwizzleILi3ELi4ELi3EEENS4_18smem_ptr_flag_bitsILi16EEENSS_INS5_IJSG_NSA_ILi8EEEEEENS5_IJSC_SG_EEEEEEEvNS4_8identityENS4_28SM100_TMA_2SM_LOAD_MULTICASTES1A_vS1B_EENS_8epilogue10collective18CollectiveEpilogueINS1E_23Sm100TmaWarpSpecializedILi4ELi2ELi16ELb1ELb0EEEJNS5_IJSG_SF_SG_EEENS5_IJNSS_ISG_SC_EENSS_INS5_IJNSA_ILi16EEENSA_ILi2EEEEEES18_EEEEESI_NS5_IJlSC_lEEESI_S1Q_NS1E_6fusion15FusionCallbacksIS1I_NS1R_17LinearCombinationISI_fSI_fLNS_15FloatRoundStyleE2EEES1J_S1P_JEEENS4_5SM1004TMEM4LOAD26SM100_TMEM_LOAD_32dp32b16xENS4_13SM90_TMA_LOADENS11_INS12_ILi1ELi4ELi3EEES15_NSS_INS5_IJS16_S1L_EEENS5_IJS1L_SC_EEEEEEENS4_39AutoVectorizingCopyWithAssumedAlignmentILi128EEENS4_14SM90_TMA_STOREES26_S28_S28_EEEvvEEEEvNT_6ParamsE:
[----:B------:R-:W1:Y:S01]  /*0000*/  LDC R1, c[0x0][0x37c] ;  /* 0x0000df00ff017b82 */ /* 0x000e620000000800 */
[----:B------:R-:W2:Y:S01]  /*0010*/  S2R R72, SR_TID.X ;  /* 0x0000000000487919 */ /* 0x000ea20000002100 */
[----:B------:R-:W3:Y:S06]  /*0020*/  LDCU.64 UR4, c[0x0][0x890] ;  /* 0x00011200ff0477ac */ /* 0x000eec0008000a00 */
[----:B------:R-:W4:Y:S01]  /*0030*/  S2UR UR37, SR_CgaCtaId ;  /* 0x00000000002579c3 */ /* 0x000f220000008800 */
[----:B------:R-:W-:Y:S02]  /*0040*/  PRMT R59, RZ, 0x7610, R59 ;  /* 0x00007610ff3b7816 */ /* 0x000fe4000000003b */
[----:B------:R-:W-:Y:S01]  /*0050*/  ELECT P1, URZ, PT ;  /* 0x0000000000ff782f */ /* 0x000fe20003820000 */
[----:B------:R-:W1:Y:S01]  /*0060*/  LDCU.64 UR46, c[0x0][0x358] ;  /* 0x00006b00ff2e77ac */ /* 0x000e620008000a00 */
[----:B---3--:R-:W-:-:S04]  /*0070*/  UISETP.NE.U32.AND UP0, UPT, UR4, URZ, UPT ;  /* 0x000000ff0400728c */ /* 0x008fc8000bf05070 */
[----:B------:R-:W-:Y:S02]  /*0080*/  UISETP.NE.AND.EX UP0, UPT, UR5, URZ, UPT, UP0 ;  /* 0x000000ff0500728c */ /* 0x000fe4000bf05300 */
[----:B----4-:R-:W-:Y:S02]  /*0090*/  ULOP3.LUT UR9, UR37, 0x1, URZ, 0xc0, !UPT ;  /* 0x0000000125097892 */ /* 0x010fe4000f8ec0ff */
[----:B------:R-:W-:Y:S01]  /*00a0*/  ULOP3.LUT UR8, UR37, 0x1, URZ, 0x3c, !UPT ;  /* 0x0000000125087892 */ /* 0x000fe2000f8e3cff */
[----:B--2---:R-:W-:-:S05]  /*00b0*/  SHF.R.U32.HI R66, RZ, 0x5, R72 ;  /* 0x00000005ff427819 */ /* 0x004fca0000011648 */
[----:B------:R-:W2:Y:S02]  /*00c0*/  SHFL.IDX PT, R0, R66, RZ, 0x1f ;  /* 0x00001fff42007589 */ /* 0x000ea400000e0000 */
[----:B--2---:R-:W-:Y:S01]  /*00d0*/  R2UR UR10, R0 ;  /* 0x00000000000a72ca */ /* 0x004fe200000e0000 */
[----:B-1----:R-:W-:-:S14]  /*00e0*/  BRA.U UP0, `(.L_x_0) ;  /* 0x00000001002c7547 */ /* 0x002fdc000b800000 */
[----:B------:R-:W1:Y:S02]  /*00f0*/  LDCU.64 UR6, c[0x0][0x888] ;  /* 0x00011100ff0677ac */ /* 0x000e640008000a00 */
[----:B-1----:R-:W-:-:S04]  /*0100*/  UISETP.NE.U32.AND UP0, UPT, UR6, URZ, UPT ;  /* 0x000000ff0600728c */ /* 0x002fc8000bf05070 */
[----:B------:R-:W-:-:S09]  /*0110*/  UISETP.NE.AND.EX UP0, UPT, UR7, URZ, UPT, UP0 ;  /* 0x000000ff0700728c */ /* 0x000fd2000bf05300 */
[----:B------:R-:W-:Y:S05]  /*0120*/  BRA.U !UP0, `(.L_x_1) ;  /* 0x0000000108107547 */ /* 0x000fea000b800000 */
[----:B------:R-:W1:Y:S02]  /*0130*/  LDC.64 R2, c[0x0][0x888] ;  /* 0x00022200ff027b82 */ /* 0x000e640000000a00 */
[----:B-1----:R1:W5:Y:S01]  /*0140*/  LDG.E R35, desc[UR46][R2.64] ;  /* 0x0000002e02237981 */ /* 0x002362000c1e1900 */
[----:B------:R-:W-:Y:S01]  /*0150*/  HFMA2 R59, -RZ, RZ, 0, 5.9604644775390625e-08 ;  /* 0x00000001ff3b7431 */ /* 0x000fe200000001ff */
[----:B------:R-:W-:Y:S05]  /*0160*/  BRA `(.L_x_0) ;  /* 0x00000000000c7947 */ /* 0x000fea0003800000 */
.L_x_1:
[----:B------:R-:W1:Y:S01]  /*0170*/  LDCU UR6, c[0x0][0x880] ;  /* 0x00011000ff0677ac */ /* 0x000e620008000800 */
[----:B------:R-:W-:Y:S01]  /*0180*/  HFMA2 R59, -RZ, RZ, 0, 5.9604644775390625e-08 ;  /* 0x00000001ff3b7431 */ /* 0x000fe200000001ff */
[----:B-1----:R-:W-:-:S07]  /*0190*/  MOV R35, UR6 ;  /* 0x0000000600237c02 */ /* 0x002fce0008000f00 */
.L_x_0:
[----:B------:R-:W2:Y:S02]  /*01a0*/  LDCU.64 UR6, c[0x0][0x8b0] ;  /* 0x00011600ff0677ac */ /* 0x000ea40008000a00 */
[----:B--2---:R-:W-:-:S04]  /*01b0*/  UISETP.NE.U32.AND UP0, UPT, UR6, URZ, UPT ;  /* 0x000000ff0600728c */ /* 0x004fc8000bf05070 */
[----:B------:R-:W-:-:S09]  /*01c0*/  UISETP.NE.AND.EX UP0, UPT, UR7, URZ, UPT, UP0 ;  /* 0x000000ff0700728c */ /* 0x000fd2000bf05300 */
[----:B------:R-:W-:Y:S05]  /*01d0*/  BRA.U UP0, `(.L_x_2) ;  /* 0x0000000100247547 */ /* 0x000fea000b800000 */
[----:B------:R-:W2:Y:S02]  /*01e0*/  LDCU.64 UR6, c[0x0][0x8a8] ;  /* 0x00011500ff0677ac */ /* 0x000ea40008000a00 */
[----:B--2---:R-:W-:-:S04]  /*01f0*/  UISETP.NE.U32.AND UP0, UPT, UR6, URZ, UPT ;  /* 0x000000ff0600728c */ /* 0x004fc8000bf05070 */
[----:B------:R-:W-:-:S09]  /*0200*/  UISETP.NE.AND.EX UP0, UPT, UR7, URZ, UPT, UP0 ;  /* 0x000000ff0700728c */ /* 0x000fd2000bf05300 */
[----:B------:R-:W-:Y:S05]  /*0210*/  BRA.U !UP0, `(.L_x_3) ;  /* 0x00000001080c7547 */ /* 0x000fea000b800000 */
[----:B------:R-:W2:Y:S02]  /*0220*/  LDC.64 R32, c[0x0][0x8a8] ;  /* 0x00022a00ff207b82 */ /* 0x000ea40000000a00 */
[----:B--2---:R2:W5:Y:S01]  /*0230*/  LDG.E R32, desc[UR46][R32.64] ;  /* 0x0000002e20207981 */ /* 0x004562000c1e1900 */
[----:B------:R-:W-:Y:S05]  /*0240*/  BRA `(.L_x_2) ;  /* 0x0000000000087947 */ /* 0x000fea0003800000 */
.L_x_3:
[----:B------:R-:W2:Y:S02]  /*0250*/  LDCU UR6, c[0x0][0x8a0] ;  /* 0x00011400ff0677ac */ /* 0x000ea40008000800 */
[----:B--2---:R-:W-:Y:S02]  /*0260*/  MOV R32, UR6 ;  /* 0x0000000600207c02 */ /* 0x004fe40008000f00 */
.L_x_2:
[----:B------:R-:W-:Y:S01]  /*0270*/  IMAD.U32 R0, RZ, RZ, UR10 ;  /* 0x0000000aff007e24 */ /* 0x000fe2000f8e00ff */
[----:B------:R-:W-:Y:S04]  /*0280*/  BSSY.RECONVERGENT B0, `(.L_x_4) ;  /* 0x000000c000007945 */ /* 0x000fe80003800200 */
[C---:B------:R-:W-:Y:S02]  /*0290*/  ISETP.NE.OR P2, PT, R0.reuse, 0x1, !P1 ;  /* 0x000000010000780c */ /* 0x040fe40004f45670 */
[----:B------:R-:W-:-:S11]  /*02a0*/  ISETP.NE.OR P0, PT, R0, 0x3, !P1 ;  /* 0x000000030000780c */ /* 0x000fd60004f05670 */
[----:B------:R-:W-:Y:S05]  /*02b0*/  @P2 BRA `(.L_x_5) ;  /* 0x0000000000202947 */ /* 0x000fea0003800000 */
[----:B------:R-:W3:Y:S02]  /*02c0*/  LDCU.64 UR6, c[0x0][0x348] ;  /* 0x00006900ff0677ac */ /* 0x000ee40008000a00 */
[----:B---3--:R-:W-:Y:S02]  /*02d0*/  UIADD3 UR12, UP1, UPT, UR6, 0x80, URZ ;  /* 0x00000080060c7890 */ /* 0x008fe4000ff3e0ff */
[----:B------:R-:W-:Y:S02]  /*02e0*/  UIADD3 UR6, UP0, UPT, UR6, 0x180, URZ ;  /* 0x0000018006067890 */ /* 0x000fe4000ff1e0ff */
[----:B------:R-:W-:Y:S02]  /*02f0*/  UIADD3.X UR13, UPT, UPT, URZ, UR7, URZ, UP1, !UPT ;  /* 0x00000007ff0d7290 */ /* 0x000fe40008ffe4ff */
[----:B------:R-:W-:-:S07]  /*0300*/  UIADD3.X UR7, UPT, UPT, URZ, UR7, URZ, UP0, !UPT ;  /* 0x00000007ff077290 */ /* 0x000fce00087fe4ff */
[----:B------:R3:W-:Y:S02]  /*0310*/  UTMACCTL.PF [UR12] ;  /* 0x000000000c0079b9 */ /* 0x0007e40008040000 */
[----:B------:R3:W-:Y:S02]  /*0320*/  UTMACCTL.PF [UR6] ;  /* 0x00000000060079b9 */ /* 0x0007e40008040000 */
[----:B---3--:R-:W-:Y:S01]  /*0330*/  NOP ;  /* 0x0000000000007918 */ /* 0x008fe20000000000 */
.L_x_5:
[----:B------:R-:W-:Y:S05]  /*0340*/  BSYNC.RECONVERGENT B0 ;  /* 0x0000000000007941 */ /* 0x000fea0003800200 */
.L_x_4:
[----:B------:R-:W-:Y:S04]  /*0350*/  BSSY.RECONVERGENT B0, `(.L_x_6) ;  /* 0x000000a000007945 */ /* 0x000fe80003800200 */
        /* <DEDUP_REMOVED lines=9> */
.L_x_7:
[----:B------:R-:W-:Y:S05]  /*03f0*/  BSYNC.RECONVERGENT B0 ;  /* 0x0000000000007941 */ /* 0x000fea0003800200 */
.L_x_6:
[----:B------:R-:W3:Y:S01]  /*0400*/  LDCU.64 UR6, c[0x0][0x888] ;  /* 0x00011100ff0677ac */ /* 0x000ee20008000a00 */
[----:B------:R-:W-:Y:S02]  /*0410*/  UISETP.EQ.U32.AND UP0, UPT, UR4, URZ, UPT ;  /* 0x000000ff0400728c */ /* 0x000fe4000bf02070 */
[----:B------:R-:W-:Y:S02]  /*0420*/  UPLOP3.LUT UP5, UPT, UPT, UPT, UPT, 0x80, 0x8 ;  /* 0x000000000008789c */ /* 0x000fe40003faf070 */
[----:B---3--:R-:W-:-:S04]  /*0430*/  UISETP.NE.U32.AND UP1, UPT, UR6, URZ, UPT ;  /* 0x000000ff0600728c */ /* 0x008fc8000bf25070 */
[----:B------:R-:W-:-:S04]  /*0440*/  UISETP.NE.AND.EX UP1, UPT, UR7, URZ, UPT, UP1 ;  /* 0x000000ff0700728c */ /* 0x000fc8000bf25310 */
[----:B------:R-:W-:-:S04]  /*0450*/  UISETP.EQ.OR.EX UP2, UPT, UR5, URZ, !UP1, UP0 ;  /* 0x000000ff0500728c */ /* 0x000fc8000cf42700 */
[----:B------:R-:W-:-:S05]  /*0460*/  UP2UR UR50, UPR, URZ, 0x4 ;  /* 0x00000004ff327883 */ /* 0x000fca0008000000 */
[----:B------:R-:W-:Y:S07]  /*0470*/  BRA.U !UP2, `(.L_x_8) ;  /* 0x000000010a207547 */ /* 0x000fee000b800000 */
[----:B------:R-:W-:Y:S01]  /*0480*/  UISETP.NE.U32.AND UP2, UPT, UR4, URZ, UPT ;  /* 0x000000ff0400728c */ /* 0x000fe2000bf45070 */
[----:B-----5:R-:W-:Y:S01]  /*0490*/  FSETP.NEU.AND P0, PT, R35, RZ, PT ;  /* 0x000000ff2300720b */ /* 0x020fe20003f0d000 */
[----:B------:R-:W-:Y:S02]  /*04a0*/  USEL UR4, URZ, 0xffffffff, UP1 ;  /* 0xffffffffff047887 */ /* 0x000fe40008800000 */
[----:B------:R-:W-:-:S10]  /*04b0*/  UISETP.NE.AND.EX UP2, UPT, UR5, URZ, UPT, UP2 ;  /* 0x000000ff0500728c */ /* 0x000fd4000bf45320 */
[----:B------:R-:W-:Y:S01]  /*04c0*/  VOTEU.ANY UP0, P0 ;  /* 0x0000000000ff7886 */ /* 0x000fe20000000100 */
[----:B------:R-:W-:-:S04]  /*04d0*/  @!UP2 USEL UR4, URZ, 0xffffffff, UP0 ;  /* 0xffffffffff04a887 */ /* 0x000fc80008000000 */
[----:B------:R-:W-:-:S04]  /*04e0*/  ULOP3.LUT UR4, UR4, 0x1, URZ, 0xc0, !UPT ;  /* 0x0000000104047892 */ /* 0x000fc8000f8ec0ff */
[----:B------:R-:W-:-:S11]  /*04f0*/  UISETP.NE.U32.AND UP5, UPT, UR4, 0x1, UPT ;  /* 0x000000010400788c */ /* 0x000fd6000bfa5070 */
.L_x_8:
[----:B------:R-:W3:Y:S01]  /*0500*/  SHFL.IDX PT, R0, R66, RZ, 0x1f ;  /* 0x00001fff42007589 */ /* 0x000ee200000e0000 */
[----:B------:R-:W-:-:S04]  /*0510*/  UISETP.NE.AND UP0, UPT, UR10, 0x2, UPT ;  /* 0x000000020a00788c */ /* 0x000fc8000bf05270 */
[----:B------:R-:W-:Y:S02]  /*0520*/  UISETP.EQ.AND UP2, UPT, UR9, URZ, !UP0 ;  /* 0x000000ff0900728c */ /* 0x000fe4000c742270 */
[----:B------:R-:W-:-:S04]  /*0530*/  USEL UR6, URZ, 0x1, UP0 ;  /* 0x00000001ff067887 */ /* 0x000fc80008000000 */
[----:B------:R-:W-:Y:S02]  /*0540*/  PLOP3.LUT P5, PT, P1, PT, UP2, 0x80, 0x8 ;  /* 0x000000000008781c */ /* 0x000fe40000faf028 */
[----:B---3--:R-:W-:-:S13]  /*0550*/  ISETP.NE.AND P0, PT, R0, RZ, PT ;  /* 0x000000ff0000720c */ /* 0x008fda0003f05270 */
[----:B------:R-:W-:Y:S05]  /*0560*/  @P0 BRA `(.L_x_9) ;  /* 0x00000000005c0947 */ /* 0x000fea0003800000 */
[----:B------:R-:W-:Y:S01]  /*0570*/  UMOV UR7, 0x400 ;  /* 0x0000040000077882 */ /* 0x000fe20000000000 */
[----:B------:R-:W-:Y:S01]  /*0580*/  UMOV UR5, 0x1 ;  /* 0x0000000100057882 */ /* 0x000fe20000000000 */
[----:B------:R-:W-:Y:S01]  /*0590*/  UMOV UR4, 0x2 ;  /* 0x0000000200047882 */ /* 0x000fe20000000000 */
[----:B------:R-:W-:Y:S02]  /*05a0*/  ULEA UR7, UR37, UR7, 0x18 ;  /* 0x0000000725077291 */ /* 0x000fe4000f8ec0ff */
[----:B------:R-:W-:-:S04]  /*05b0*/  UIADD3 UR12, UPT, UPT, -UR5, 0x100000, URZ ;  /* 0x00100000050c7890 */ /* 0x000fc8000fffe1ff */
[----:B------:R-:W-:Y:S02]  /*05c0*/  USHF.L.U32 UR13, UR12, 0xb, URZ ;  /* 0x0000000b0c0d7899 */ /* 0x000fe400080006ff */
[----:B------:R-:W-:Y:S02]  /*05d0*/  USHF.L.U32 UR12, UR12, 0x1, URZ ;  /* 0x000000010c0c7899 */ /* 0x000fe400080006ff */
[----:B------:R-:W-:-:S04]  /*05e0*/  UIADD3 UR4, UPT, UPT, -UR4, 0x100000, URZ ;  /* 0x0010000004047890 */ /* 0x000fc8000fffe1ff */
[----:B------:R-:W-:Y:S02]  /*05f0*/  USHF.L.U32 UR5, UR4, 0xb, URZ ;  /* 0x0000000b04057899 */ /* 0x000fe400080006ff */
[----:B------:R-:W-:Y:S01]  /*0600*/  USHF.L.U32 UR4, UR4, 0x1, URZ ;  /* 0x0000000104047899 */ /* 0x000fe200080006ff */
[----:B------:R-:W-:Y:S01]  /*0610*/  ELECT P0, URZ, PT ;  /* 0x0000000000ff782f */ /* 0x000fe20003800000 */
[----:B------:R-:W3:Y:S02]  /*0620*/  FENCE.VIEW.ASYNC.S ;  /* 0x00000000000073c6 */ /* 0x000ee40000000000 */
[----:B---3--:R3:W4:Y:S08]  /*0630*/  SYNCS.EXCH.64 URZ, [UR7], UR12 ;  /* 0x0000000c07ff75b2 */ /* 0x0087300008000100 */
[----:B------:R3:W1:Y:S01]  /*0640*/  SYNCS.EXCH.64 URZ, [UR7+0x28], UR4 ;  /* 0x0000280407ff75b2 */ /* 0x0006620008000100 */
        /* <DEDUP_REMOVED lines=8> */
[----:B------:R-:W-:Y:S01]  /*06d0*/  NOP ;  /* 0x0000000000007918 */ /* 0x000fe20000000000 */
.L_x_9:
[----:B------:R-:W2:Y:S01]  /*06e0*/  SHFL.IDX PT, R0, R66, RZ, 0x1f ;  /* 0x00001fff42007589 */ /* 0x000ea200000e0000 */
[----:B------:R-:W-:Y:S01]  /*06f0*/  NOP ;  /* 0x0000000000007918 */ /* 0x000fe20000000000 */
[----:B--2---:R-:W-:-:S13]  /*0700*/  ISETP.NE.AND P0, PT, R0, 0x1, PT ;  /* 0x000000010000780c */ /* 0x004fda0003f05270 */
[----:B------:R-:W-:Y:S05]  /*0710*/  @P0 BRA `(.L_x_10) ;  /* 0x0000000000540947 */ /* 0x000fea0003800000 */
[----:B---3--:R-:W-:Y:S01]  /*0720*/  UMOV UR7, 0x400 ;  /* 0x0000040000077882 */ /* 0x008fe20000000000 */
        /* <DEDUP_REMOVED lines=10> */
[----:B------:R-:W2:Y:S02]  /*07d0*/  FENCE.VIEW.ASYNC.S ;  /* 0x00000000000073c6 */ /* 0x000ea40000000000 */
[----:B--2---:R2:W3:Y:S08]  /*07e0*/  SYNCS.EXCH.64 URZ, [UR7+0x50], UR12 ;  /* 0x0000500c07ff75b2 */ /* 0x0044f00008000100 */
        /* <DEDUP_REMOVED lines=8> */
.L_x_10:
[----:B------:R-:W4:Y:S01]  /*0870*/  SHFL.IDX PT, R0, R66, RZ, 0x1f ;  /* 0x00001fff42007589 */ /* 0x000f2200000e0000 */
[----:B------:R-:W-:Y:S01]  /*0880*/  NOP ;  /* 0x0000000000007918 */ /* 0x000fe20000000000 */
[----:B----4-:R-:W-:-:S13]  /*0890*/  ISETP.NE.AND P0, PT, R0, 0x3, PT ;  /* 0x000000030000780c */ /* 0x010fda0003f05270 */
[----:B------:R-:W-:Y:S05]  /*08a0*/  @P0 BRA `(.L_x_11) ;  /* 0x00000000002c0947 */ /* 0x000fea0003800000 */
[----:B--23--:R-:W-:Y:S01]  /*08b0*/  UMOV UR5, 0x400 ;  /* 0x0000040000057882 */ /* 0x00cfe20000000000 */
[----:B------:R-:W-:Y:S01]  /*08c0*/  UMOV UR4, 0x20 ;  /* 0x0000002000047882 */ /* 0x000fe20000000000 */
[----:B------:R-:W-:Y:S02]  /*08d0*/  ULEA UR5, UR37, UR5, 0x18 ;  /* 0x0000000525057291 */ /* 0x000fe4000f8ec0ff */
[----:B------:R-:W-:-:S04]  /*08e0*/  UIADD3 UR12, UPT, UPT, -UR4, 0x100000, URZ ;  /* 0x00100000040c7890 */ /* 0x000fc8000fffe1ff */
[----:B------:R-:W-:Y:S02]  /*08f0*/  USHF.L.U32 UR13, UR12, 0xb, URZ ;  /* 0x0000000b0c0d7899 */ /* 0x000fe400080006ff */
[----:B------:R-:W-:Y:S01]  /*0900*/  USHF.L.U32 UR12, UR12, 0x1, URZ ;  /* 0x000000010c0c7899 */ /* 0x000fe200080006ff */
[----:B------:R-:W-:Y:S01]  /*0910*/  ELECT P0, URZ, PT ;  /* 0x0000000000ff782f */ /* 0x000fe20003800000 */
[----:B------:R-:W2:Y:S10]  /*0920*/  FENCE.VIEW.ASYNC.S ;  /* 0x00000000000073c6 */ /* 0x000eb40000000000 */
[----:B--2---:R4:W2:Y:S01]  /*0930*/  SYNCS.EXCH.64 URZ, [UR5+0x90], UR12 ;  /* 0x0000900c05ff75b2 */ /* 0x0048a20008000100 */
[----:B------:R4:W3:Y:S02]  /*0940*/  SYNCS.EXCH.64 URZ, [UR5+0x98], UR12 ;  /* 0x0000980c05ff75b2 */ /* 0x0008e40008000100 */
[----:B----4-:R-:W-:Y:S01]  /*0950*/  NOP ;  /* 0x0000000000007918 */ /* 0x010fe20000000000 */
.L_x_11:
[----:B------:R-:W4:Y:S01]  /*0960*/  SHFL.IDX PT, R0, R66, RZ, 0x1f ;  /* 0x00001fff42007589 */ /* 0x000f2200000e0000 */
[----:B------:R-:W-:Y:S01]  /*0970*/  NOP ;  /* 0x0000000000007918 */ /* 0x000fe20000000000 */
[----:B----4-:R-:W-:-:S13]  /*0980*/  ISETP.NE.AND P0, PT, R0, 0x4, PT ;  /* 0x000000040000780c */ /* 0x010fda0003f05270 */
[----:B------:R-:W-:Y:S05]  /*0990*/  @P0 BRA `(.L_x_12) ;  /* 0x0000000000480947 */ /* 0x000fea0003800000 */
[----:B--23--:R-:W-:Y:S01]  /*09a0*/  UMOV UR7, 0x3a0 ;  /* 0x000003a000077882 */ /* 0x00cfe20000000000 */
[----:B------:R-:W-:Y:S01]  /*09b0*/  UMOV UR5, 0x400 ;  /* 0x0000040000057882 */ /* 0x000fe20000000000 */
[----:B------:R-:W-:Y:S01]  /*09c0*/  USEL UR7, UR7, 0x320, UP5 ;  /* 0x0000032007077887 */ /* 0x000fe2000a800000 */
        /* <DEDUP_REMOVED lines=10> */
[----:B--2---:R4:W2:Y:S08]  /*0a70*/  SYNCS.EXCH.64 URZ, [UR5+0xa0], UR12 ;  /* 0x0000a00c05ff75b2 */ /* 0x0048b00008000100 */
[----:B------:R4:W3:Y:S01]  /*0a80*/  SYNCS.EXCH.64 URZ, [UR5+0xb0], UR14 ;  /* 0x0000b00e05ff75b2 */ /* 0x0008e20008000100 */
[----:B------:R4:W1:Y:S01]  /*0a90*/  SYNCS.EXCH.64 URZ, [UR5+0xa8], UR12 ;  /* 0x0000a80c05ff75b2 */ /* 0x0008620008000100 */
[----:B------:R4:W1:Y:S02]  /*0aa0*/  SYNCS.EXCH.64 URZ, [UR5+0xb8], UR14 ;  /* 0x0000b80e05ff75b2 */ /* 0x0008640008000100 */
[----:B----4-:R-:W-:Y:S01]  /*0ab0*/  NOP ;  /* 0x0000000000007918 */ /* 0x010fe20000000000 */
.L_x_12:
[----:B------:R-:W4:Y:S01]  /*0ac0*/  SHFL.IDX PT, R0, R66, RZ, 0x1f ;  /* 0x00001fff42007589 */ /* 0x000f2200000e0000 */
[----:B------:R-:W-:Y:S01]  /*0ad0*/  NOP ;  /* 0x0000000000007918 */ /* 0x000fe20000000000 */
[----:B----4-:R-:W-:-:S13]  /*0ae0*/  ISETP.NE.AND P0, PT, R0, 0x5, PT ;  /* 0x000000050000780c */ /* 0x010fda0003f05270 */
[----:B------:R-:W-:Y:S05]  /*0af0*/  @P0 BRA `(.L_x_13) ;  /* 0x0000000000540947 */ /* 0x000fea0003800000 */
[----:B--23--:R-:W-:Y:S01]  /*0b00*/  UMOV UR7, 0x400 ;  /* 0x0000040000077882 */ /* 0x00cfe20000000000 */
        /* <DEDUP_REMOVED lines=14> */
[----:B------:R4:W1:Y:S01]  /*0bf0*/  SYNCS.EXCH.64 URZ, [UR7+0xe8], UR4 ;  /* 0x0000e80407ff75b2 */ /* 0x0008620008000100 */
[----:B------:R4:W1:Y:S01]  /*0c00*/  SYNCS.EXCH.64 URZ, [UR7+0xd0], UR12 ;  /* 0x0000d00c07ff75b2 */ /* 0x0008620008000100 */
[----:B------:R4:W1:Y:S01]  /*0c10*/  SYNCS.EXCH.64 URZ, [UR7+0xf0], UR4 ;  /* 0x0000f00407ff75b2 */ /* 0x0008620008000100 */
[----:B------:R4:W1:Y:S01]  /*0c20*/  SYNCS.EXCH.64 URZ, [UR7+0xd8], UR12 ;  /* 0x0000d80c07ff75b2 */ /* 0x0008620008000100 */
[----:B------:R4:W1:Y:S02]  /*0c30*/  SYNCS.EXCH.64 URZ, [UR7+0xf8], UR4 ;  /* 0x0000f80407ff75b2 */ /* 0x0008640008000100 */
[----:B----4-:R-:W-:Y:S01]  /*0c40*/  NOP ;  /* 0x0000000000007918 */ /* 0x010fe20000000000 */
.L_x_13:
[----:B------:R-:W4:Y:S01]  /*0c50*/  SHFL.IDX PT, R0, R66, RZ, 0x1f ;  /* 0x00001fff42007589 */ /* 0x000f2200000e0000 */
[----:B------:R-:W-:Y:S01]  /*0c60*/  ISETP.NE.OR P1, PT, RZ, UR10, !P1 ;  /* 0x0000000aff007c0c */ /* 0x000fe2000cf25670 */
        /* <DEDUP_REMOVED lines=12> */
[----:B------:R4:W3:Y:S01]  /*0d30*/  SYNCS.EXCH.64 URZ, [UR5+0x110], UR12 ;  /* 0x0001100c05ff75b2 */ /* 0x0008e20008000100 */
[----:B------:R4:W1:Y:S01]  /*0d40*/  SYNCS.EXCH.64 URZ, [UR5+0x108], UR12 ;  /* 0x0001080c05ff75b2 */ /* 0x0008620008000100 */
[----:B------:R4:W1:Y:S02]  /*0d50*/  SYNCS.EXCH.64 URZ, [UR5+0x118], UR12 ;  /* 0x0001180c05ff75b2 */ /* 0x0008640008000100 */
[----:B----4-:R-:W-:Y:S01]  /*0d60*/  NOP ;  /* 0x0000000000007918 */ /* 0x010fe20000000000 */
.L_x_14:
[----:B------:R-:W-:Y:S01]  /*0d70*/  VOTEU.ALL UP0, P1 ;  /* 0x0000000000ff7886 */ /* 0x000fe20000800000 */
[----:B--23--:R-:W-:Y:S01]  /*0d80*/  UMOV UR12, 0x20 ;  /* 0x00000020000c7882 */ /* 0x00cfe20000000000 */
[----:B------:R-:W2:Y:S01]  /*0d90*/  LDCU UR5, c[0x0][0x36c] ;  /* 0x00006d80ff0577ac */ /* 0x000ea20008000800 */
[----:B------:R-:W-:Y:S01]  /*0da0*/  NOP ;  /* 0x0000000000007918 */ /* 0x000fe20000000000 */
[----:B------:R-:W-:Y:S01]  /*0db0*/  LOP3.LUT R10, R72, 0x1f, RZ, 0xc0, !PT ;  /* 0x0000001f480a7812 */ /* 0x000fe200078ec0ff */
[----:B------:R-:W-:Y:S01]  /*0dc0*/  @!UP0 UMOV UR4, 0x400 ;  /* 0x0000040000048882 */ /* 0x000fe20000000000 */
[----:B------:R-:W-:-:S04]  /*0dd0*/  @!UP0 UIADD3 UR12, UPT, UPT, -UR12, 0x100000, URZ ;  /* 0x001000000c0c8890 */ /* 0x000fc8000fffe1ff */
[----:B------:R-:W-:Y:S02]  /*0de0*/  @!UP0 USHF.L.U32 UR13, UR12, 0xb, URZ ;  /* 0x0000000b0c0d8899 */ /* 0x000fe400080006ff */
[----:B------:R-:W-:Y:S02]  /*0df0*/  @!UP0 USHF.L.U32 UR12, UR12, 0x1, URZ ;  /* 0x000000010c0c8899 */ /* 0x000fe400080006ff */
[----:B------:R-:W-:Y:S01]  /*0e00*/  @!UP0 ULEA UR4, UR37, UR4, 0x18 ;  /* 0x0000000425048291 */ /* 0x000fe2000f8ec0ff */
[----:B------:R-:W-:Y:S01]  /*0e10*/  VOTEU.ALL UP0, P1 ;  /* 0x0000000000ff7886 */ /* 0x000fe20000800000 */
[----:B------:R-:W-:Y:S02]  /*0e20*/  UISETP.NE.AND UP4, UPT, UR10, URZ, UPT ;  /* 0x000000ff0a00728c */ /* 0x000fe4000bf85270 */
[----:B--2---:R-:W-:Y:S01]  /*0e30*/  UISETP.EQ.U32.AND UP2, UPT, UR5, 0x1, UPT ;  /* 0x000000010500788c */ /* 0x004fe2000bf42070 */
[----:B------:R-:W2:Y:S07]  /*0e40*/  FENCE.VIEW.ASYNC.S ;  /* 0x00000000000073c6 */ /* 0x000eae0000000000 */
[----:B--2---:R2:W3:Y:S01]  /*0e50*/  @!UP0 SYNCS.EXCH.64 URZ, [UR4+0x120], UR12 ;  /* 0x0001200c04ff85b2 */ /* 0x0044e20008000100 */
[----:B------:R-:W-:Y:S05]  /*0e60*/  BRA.U !UP2, `(.L_x_15) ;  /* 0x000000010a087547 */ /* 0x000fea000b800000 */
[----:B-1-3--:R-:W-:Y:S01]  /*0e70*/  UCGABAR_ARV ;  /* 0x00000000000079c7 */ /* 0x00afe20008000000 */
[----:B------:R-:W-:Y:S05]  /*0e80*/  BRA `(.L_x_16) ;  /* 0x0000000000047947 */ /* 0x000fea0003800000 */
.L_x_15:
[----:B-1-3--:R-:W-:Y:S01]  /*0e90*/  NOP ;  /* 0x0000000000007918 */ /* 0x00afe20000000000 */
.L_x_16:
[----:B------:R-:W1:Y:S01]  /*0ea0*/  S2R R11, SR_CTAID.X ;  /* 0x00000000000b7919 */ /* 0x000e620000002500 */
[----:B------:R-:W-:-:S05]  /*0eb0*/  CS2R.32 R60, SR_CgaSize ;  /* 0x00000000003c7805 */ /* 0x000fca0000008a00 */
[----:B------:R-:W-:-:S05]  /*0ec0*/  IMAD R60, R60, -0xa0, RZ ;  /* 0xffffff603c3c7824 */ /* 0x000fca00078e02ff */
[----:B------:R-:W-:-:S14]  /*0ed0*/  R2UR UR5, R60 ;  /* 0x000000003c0572ca */ /* 0x000fdc00000e0000 */
[----:B------:R-:W3:Y:S01]  /*0ee0*/  LDCU UR5, c[0x0][UR5+0x2b0] ;  /* 0x00005600050577ac */ /* 0x000ee20008000800 */
[----:B------:R-:W-:-:S05]  /*0ef0*/  CS2R.32 R0, SR_CgaSize ;  /* 0x0000000000007805 */ /* 0x000fca0000008a00 */
[----:B------:R-:W-:-:S06]  /*0f00*/  IMAD R0, R0, -0xa0, RZ ;  /* 0xffffff6000007824 */ /* 0x000fcc00078e02ff */
[----:B------:R-:W4:Y:S01]  /*0f10*/  LDC R0, c[0x0][R0+0x2a0] ;  /* 0x0000a80000007b82 */ /* 0x000f220000000800 */
[----:B------:R-:W-:Y:S01]  /*0f20*/  PRMT R8, RZ, 0x7610, R8 ;  /* 0x00007610ff087816 */ /* 0x000fe20000000008 */
[----:B------:R-:W3:Y:S01]  /*0f30*/  S2R R20, SR_CTAID.Y ;  /* 0x0000000000147919 */ /* 0x000ee20000002600 */
[----:B------:R-:W-:-:S05]  /*0f40*/  CS2R.32 R60, SR_CgaSize ;  /* 0x00000000003c7805 */ /* 0x000fca0000008a00 */
[----:B------:R-:W-:-:S05]  /*0f50*/  IMAD R60, R60, -0xa0, RZ ;  /* 0xffffff603c3c7824 */ /* 0x000fca00078e02ff */
[----:B--2---:R-:W-:-:S14]  /*0f60*/  R2UR UR4, R60 ;  /* 0x000000003c0472ca */ /* 0x004fdc00000e0000 */
[----:B------:R-:W2:Y:S01]  /*0f70*/  LDCU UR4, c[0x0][UR4+0x2b4] ;  /* 0x00005680040477ac */ /* 0x000ea20008000800 */
[----:B------:R-:W1:Y:S01]  /*0f80*/  LDCU UR11, c[0x0][0xb30] ;  /* 0x00016600ff0b77ac */ /* 0x000e620008000800 */
[----:B------:R-:W3:Y:S01]  /*0f90*/  LDC R9, c[0x0][0xb24] ;  /* 0x0002c900ff097b82 */ /* 0x000ee20000000800 */
[----:B------:R-:W-:Y:S02]  /*0fa0*/  UISETP.GT.U32.AND UP0, UPT, UR9, 0xffff, UPT ;  /* 0x0000ffff0900788c */ /* 0x000fe4000bf04070 */
[----:B------:R-:W-:Y:S02]  /*0fb0*/  USHF.L.U32 UR7, UR37, 0xa, URZ ;  /* 0x0000000a25077899 */ /* 0x000fe400080006ff */
[----:B------:R-:W-:Y:S01]  /*0fc0*/  USEL UR12, UR9, 0xffff, !UP0 ;  /* 0x0000ffff090c7887 */ /* 0x000fe2000c000000 */
[----:B------:R-:W-:-:S05]  /*0fd0*/  CS2R.32 R58, SR_CgaSize ;  /* 0x00000000003a7805 */ /* 0x000fca0000008a00 */
[----:B------:R-:W-:-:S06]  /*0fe0*/  IMAD R58, R58, -0xa0, RZ ;  /* 0xffffff603a3a7824 */ /* 0x000fcc00078e02ff */
[----:B------:R-:W4:Y:S01]  /*0ff0*/  LDC R58, c[0x0][R58+0x2a4] ;  /* 0x0000a9003a3a7b82 */ /* 0x000f220000000800 */
[----:B------:R-:W-:Y:S02]  /*1000*/  ULOP3.LUT UR7, UR7, 0x800, URZ, 0xc0, !UPT ;  /* 0x0000080007077892 */ /* 0x000fe4000f8ec0ff */
[----:B------:R-:W-:Y:S02]  /*1010*/  ULOP3.LUT UR12, UR12, 0xffff, URZ, 0xc0, !UPT ;  /* 0x0000ffff0c0c7892 */ /* 0x000fe4000f8ec0ff */
[----:B------:R-:W-:-:S03]  /*1020*/  UISETP.NE.AND UP3, UPT, UR10, 0x2, UPT ;  /* 0x000000020a00788c */ /* 0x000fc6000bf65270 */
[----:B------:R-:W4:Y:S01]  /*1030*/  LDC R26, c[0x0][0xb24] ;  /* 0x0002c900ff1a7b82 */ /* 0x000f220000000800 */
[----:B-1----:R-:W-:Y:S01]  /*1040*/  UISETP.NE.AND UP0, UPT, UR11, 0x1, UPT ;  /* 0x000000010b00788c */ /* 0x002fe2000bf05270 */
[----:B------:R-:W-:Y:S01]  /*1050*/  I2FP.F32.U32 R60, R11 ;  /* 0x0000000b003c7245 */ /* 0x000fe20000201000 */
[----:B------:R-:W-:-:S05]  /*1060*/  IMAD.MOV.U32 R21, RZ, RZ, R11 ;  /* 0x000000ffff157224 */ /* 0x000fca00078e000b */
[----:B------:R-:W1:Y:S01]  /*1070*/  S2UR UR36, SR_CTAID.Z ;  /* 0x00000000002479c3 */ /* 0x000e620000002700 */
[----:B---3--:R-:W-:Y:S02]  /*1080*/  ISETP.GE.AND P0, PT, R9, 0x1, PT ;  /* 0x000000010900780c */ /* 0x008fe40003f06270 */
[----:B------:R-:W-:Y:S01]  /*1090*/  I2FP.F32.U32 R3, R20 ;  /* 0x0000001400037245 */ /* 0x000fe20000201000 */
[----:B------:R-:W-:Y:S01]  /*10a0*/  FMUL R60, R60, UR5 ;  /* 0x000000053c3c7c20 */ /* 0x000fe20008400000 */
[----:B------:R-:W-:-:S03]  /*10b0*/  USHF.R.U32.HI UR5, URZ, 0x6, UR7 ;  /* 0x00000006ff057899 */ /* 0x000fc60008011607 */
[----:B--2---:R-:W-:Y:S01]  /*10c0*/  FMUL R3, R3, UR4 ;  /* 0x0000000403037c20 */ /* 0x004fe20008400000 */
[----:B------:R-:W-:Y:S01]  /*10d0*/  UMOV UR4, 0x5 ;  /* 0x0000000500047882 */ /* 0x000fe20000000000 */
[----:B------:R-:W2:Y:S01]  /*10e0*/  F2I.U32.TRUNC.NTZ R60, R60 ;  /* 0x0000003c003c7305 */ /* 0x000ea2000020f000 */
[----:B------:R-:W-:-:S07]  /*10f0*/  USHF.L.U32 UR4, UR4, UR12, URZ ;  /* 0x0000000c04047299 */ /* 0x000fce00080006ff */
[----:B------:R-:W3:Y:S01]  /*1100*/  F2I.U32.TRUNC.NTZ R3, R3 ;  /* 0x0000000300037305 */ /* 0x000ee2000020f000 */
[----:B--2---:R-:W-:-:S04]  /*1110*/  IMAD.MOV R60, RZ, RZ, -R60 ;  /* 0x000000ffff3c7224 */ /* 0x004fc800078e0a3c */
[----:B----4-:R-:W-:Y:S01]  /*1120*/  IMAD R60, R0, R60, R11 ;  /* 0x0000003c003c7224 */ /* 0x010fe200078e020b */
[----:B------:R-:W-:Y:S02]  /*1130*/  PRMT R0, RZ, 0x7610, R0 ;  /* 0x00007610ff007816 */ /* 0x000fe40000000000 */
[----:B---3--:R-:W-:-:S05]  /*1140*/  IADD3 R3, PT, PT, -R3, RZ, RZ ;  /* 0x000000ff03037210 */ /* 0x008fca0007ffe1ff */
[----:B------:R-:W-:Y:S01]  /*1150*/  IMAD R58, R58, R3, R20 ;  /* 0x000000033a3a7224 */ /* 0x000fe200078e0214 */
[----:B-1----:R-:W-:Y:S06]  /*1160*/  BRA.U UP4, `(.L_x_17) ;  /* 0x0000000104387547 */ /* 0x002fec000b800000 */
[----:B------:R-:W-:Y:S02]  /*1170*/  ISETP.NE.AND P1, PT, R58, RZ, PT ;  /* 0x000000ff3a00720c */ /* 0x000fe40003f25270 */
[C---:B------:R-:W-:Y:S02]  /*1180*/  LOP3.LUT R0, R60.reuse, 0x2, RZ, 0x3c, !PT ;  /* 0x000000023c007812 */ /* 0x040fe400078e3cff */
[----:B------:R-:W-:Y:S02]  /*1190*/  ISETP.GT.U32.AND P2, PT, R60, 0x1, P1 ;  /* 0x000000013c00780c */ /* 0x000fe40000f44070 */
[----:B------:R-:W-:Y:S01]  /*11a0*/  ISETP.GT.U32.AND P1, PT, R0, 0x1, P1 ;  /* 0x000000010000780c */ /* 0x000fe20000f24070 */
[----:B------:R-:W-:Y:S01]  /*11b0*/  IMAD.MOV.U32 R0, RZ, RZ, 0x3 ;  /* 0x00000003ff007424 */ /* 0x000fe200078e00ff */
[----:B------:R-:W-:Y:S02]  /*11c0*/  SEL R4, RZ, 0x1, P2 ;  /* 0x00000001ff047807 */ /* 0x000fe40001000000 */
[----:B------:R-:W-:-:S02]  /*11d0*/  SEL R2, RZ, 0x4, P1 ;  /* 0x00000004ff027807 */ /* 0x000fc40000800000 */
[----:B------:R-:W-:Y:S02]  /*11e0*/  SEL R5, RZ, 0x2, P2 ;  /* 0x00000002ff057807 */ /* 0x000fe40001000000 */
[----:B------:R-:W-:Y:S02]  /*11f0*/  LOP3.LUT R3, R60, 0xfffffffe, RZ, 0xc0, !PT ;  /* 0xfffffffe3c037812 */ /* 0x000fe400078ec0ff */
[----:B------:R-:W-:Y:S02]  /*1200*/  IADD3 R5, PT, PT, R2, R5, R4 ;  /* 0x0000000502057210 */ /* 0x000fe40007ffe004 */
[----:B------:R-:W-:Y:S02]  /*1210*/  SEL R2, RZ, 0x8, P1 ;  /* 0x00000008ff027807 */ /* 0x000fe40000800000 */
[----:B------:R-:W-:-:S03]  /*1220*/  SHF.L.U32 R0, R0, R3, RZ ;  /* 0x0000000300007219 */ /* 0x000fc600000006ff */
[----:B------:R-:W-:-:S05]  /*1230*/  IMAD.IADD R2, R5, 0x1, R2 ;  /* 0x0000000105027824 */ /* 0x000fca00078e0202 */
[----:B------:R-:W-:Y:S02]  /*1240*/  PRMT R8, R2, 0x7610, R8 ;  /* 0x0000761002087816 */ /* 0x000fe40000000008 */
.L_x_17:
[----:B------:R-:W-:Y:S05]  /*1250*/  @!P0 BRA `(.L_x_18) ;  /* 0x0000000000b88947 */ /* 0x000fea0003800000 */
[----:B------:R-:W1:Y:S01]  /*1260*/  LDC.64 R4, c[0x0][0xb18] ;  /* 0x0002c600ff047b82 */ /* 0x000e620000000a00 */
[----:B------:R-:W-:-:S07]  /*1270*/  ISETP.NE.AND P0, PT, R9, 0x1, PT ;  /* 0x000000010900780c */ /* 0x000fce0003f05270 */
[----:B------:R-:W2:Y:S08]  /*1280*/  LDC R14, c[0x0][0xb0c] ;  /* 0x0002c300ff0e7b82 */ /* 0x000eb00000000800 */
[----:B------:R-:W3:Y:S08]  /*1290*/  LDC R13, c[0x0][0x370] ;  /* 0x0000dc00ff0d7b82 */ /* 0x000ef00000000800 */
[----:B------:R-:W4:Y:S01]  /*12a0*/  LDC R16, c[0x0][0x374] ;  /* 0x0000dd00ff107b82 */ /* 0x000f220000000800 */
[----:B-1----:R-:W-:-:S07]  /*12b0*/  ISETP.NE.AND P1, PT, R4, 0x1, PT ;  /* 0x000000010400780c */ /* 0x002fce0003f25270 */
[----:B------:R-:W3:Y:S01]  /*12c0*/  LDC.64 R6, c[0x0][0xb10] ;  /* 0x0002c400ff067b82 */ /* 0x000ee20000000a00 */
[----:B--2---:R-:W-:-:S07]  /*12d0*/  ISETP.NE.AND P2, PT, R14, 0x1, PT ;  /* 0x000000010e00780c */ /* 0x004fce0003f45270 */
[----:B------:R-:W1:Y:S08]  /*12e0*/  LDC R12, c[0x0][0xb20] ;  /* 0x0002c800ff0c7b82 */ /* 0x000e700000000800 */
[----:B------:R-:W2:Y:S01]  /*12f0*/  LDC.64 R2, c[0x0][0xb28] ;  /* 0x0002ca00ff027b82 */ /* 0x000ea20000000a00 */
[----:B----4-:R-:W-:-:S04]  /*1300*/  IMAD.HI.U32 R15, R16, R5, RZ ;  /* 0x00000005100f7227 */ /* 0x010fc800078e00ff */
[----:B------:R-:W-:-:S04]  /*1310*/  IMAD.HI.U32 R5, R20, R5, RZ ;  /* 0x0000000514057227 */ /* 0x000fc800078e00ff */
[----:B---3--:R-:W-:-:S04]  /*1320*/  IMAD.HI.U32 R18, R13, R6, RZ ;  /* 0x000000060d127227 */ /* 0x008fc800078e00ff */
[C---:B------:R-:W-:Y:S01]  /*1330*/  IMAD.HI.U32 R22, R11.reuse, R6, RZ ;  /* 0x000000060b167227 */ /* 0x040fe200078e00ff */
[-C--:B------:R-:W-:Y:S02]  /*1340*/  @P2 SHF.R.U32.HI R13, RZ, R7.reuse, R18 ;  /* 0x00000007ff0d2219 */ /* 0x080fe40000011612 */
[-C--:B-1----:R-:W-:Y:S02]  /*1350*/  @P1 SHF.R.U32.HI R16, RZ, R12.reuse, R15 ;  /* 0x0000000cff101219 */ /* 0x082fe4000001160f */
[----:B------:R-:W-:Y:S02]  /*1360*/  SHF.R.U32.HI R5, RZ, R12, R5 ;  /* 0x0000000cff057219 */ /* 0x000fe40000011605 */
[----:B------:R-:W-:Y:S02]  /*1370*/  SHF.R.U32.HI R22, RZ, R7, R22 ;  /* 0x00000007ff167219 */ /* 0x000fe40000011616 */
[----:B------:R-:W-:Y:S01]  /*1380*/  SEL R5, R20, R5, !P1 ;  /* 0x0000000514057207 */ /* 0x000fe20004800000 */
[----:B--2---:R-:W-:Y:S01]  /*1390*/  IMAD.HI.U32 R18, R16, R2, RZ ;  /* 0x0000000210127227 */ /* 0x004fe200078e00ff */
[----:B------:R-:W-:-:S02]  /*13a0*/  SEL R21, R11, R22, !P2 ;  /* 0x000000160b157207 */ /* 0x000fc40005000000 */
[----:B------:R-:W-:Y:S01]  /*13b0*/  IADD3 R7, PT, PT, -R5, RZ, RZ ;  /* 0x000000ff05077210 */ /* 0x000fe20007ffe1ff */
[----:B------:R-:W-:Y:S01]  /*13c0*/  IMAD.HI.U32 R6, R13, R2, RZ ;  /* 0x000000020d067227 */ /* 0x000fe200078e00ff */
[----:B------:R-:W-:-:S03]  /*13d0*/  @P0 SHF.R.U32.HI R16, RZ, R3, R18 ;  /* 0x00000003ff100219 */ /* 0x000fc60000011612 */
[----:B------:R-:W-:Y:S01]  /*13e0*/  IMAD R7, R4, R7, R20 ;  /* 0x0000000704077224 */ /* 0x000fe200078e0214 */
[----:B------:R-:W-:Y:S01]  /*13f0*/  @P0 SHF.R.U32.HI R13, RZ, R3, R6 ;  /* 0x00000003ff0d0219 */ /* 0x000fe20000011606 */
[----:B------:R-:W-:-:S04]  /*1400*/  IMAD R16, R16, R9, RZ ;  /* 0x0000000910107224 */ /* 0x000fc800078e02ff */
[----:B------:R-:W-:Y:S01]  /*1410*/  IMAD R6, R13, R9, RZ ;  /* 0x000000090d067224 */ /* 0x000fe200078e02ff */
[----:B------:R-:W-:-:S04]  /*1420*/  ISETP.GE.AND P1, PT, R5, R16, PT ;  /* 0x000000100500720c */ /* 0x000fc80003f26270 */
[----:B------:R-:W-:Y:S01]  /*1430*/  ISETP.GE.OR P1, PT, R21, R6, P1 ;  /* 0x000000061500720c */ /* 0x000fe20000f26670 */
[----:B------:R-:W-:-:S05]  /*1440*/  IMAD.HI.U32 R6, R5, R2, RZ ;  /* 0x0000000205067227 */ /* 0x000fca00078e00ff */
[----:B------:R-:W-:-:S04]  /*1450*/  SHF.R.U32.HI R6, RZ, R3, R6 ;  /* 0x00000003ff067219 */ /* 0x000fc80000011606 */
[----:B------:R-:W-:-:S03]  /*1460*/  SEL R6, R5, R6, !P0 ;  /* 0x0000000605067207 */ /* 0x000fc60004000000 */
[----:B------:R-:W-:Y:S01]  /*1470*/  @!P1 IMAD.HI.U32 R12, R21, R2, RZ ;  /* 0x00000002150c9227 */ /* 0x000fe200078e00ff */
[----:B------:R-:W-:-:S04]  /*1480*/  IADD3 R2, PT, PT, -R6, RZ, RZ ;  /* 0x000000ff06027210 */ /* 0x000fc80007ffe1ff */
[----:B------:R-:W-:Y:S01]  /*1490*/  @!P1 SHF.R.U32.HI R12, RZ, R3, R12 ;  /* 0x00000003ff0c9219 */ /* 0x000fe2000001160c */
[----:B------:R-:W-:-:S03]  /*14a0*/  IMAD R2, R9, R2, R5 ;  /* 0x0000000209027224 */ /* 0x000fc600078e0205 */
[----:B------:R-:W-:-:S05]  /*14b0*/  @!P1 SEL R3, R21, R12, !P0 ;  /* 0x0000000c15039207 */ /* 0x000fca0004000000 */
[--C-:B------:R-:W-:Y:S02]  /*14c0*/  @!P1 IMAD.IADD R6, R6, 0x1, -R3.reuse ;  /* 0x0000000106069824 */ /* 0x100fe400078e0a03 */
[----:B------:R-:W-:Y:S01]  /*14d0*/  @!P1 IMAD R3, R2, R13, R3 ;  /* 0x0000000d02039224 */ /* 0x000fe200078e0203 */
[----:B------:R-:W-:Y:S01]  /*14e0*/  IADD3 R2, PT, PT, -R21, RZ, RZ ;  /* 0x000000ff15027210 */ /* 0x000fe20007ffe1ff */
[----:B------:R-:W-:Y:S02]  /*14f0*/  @!P1 IMAD R5, R6, R9, R21 ;  /* 0x0000000906059224 */ /* 0x000fe400078e0215 */
[----:B------:R-:W-:Y:S02]  /*1500*/  @!P1 IMAD.MOV.U32 R21, RZ, RZ, R3 ;  /* 0x000000ffff159224 */ /* 0x000fe400078e0003 */
[----:B------:R-:W-:Y:S02]  /*1510*/  IMAD R2, R14, R2, R11 ;  /* 0x000000020e027224 */ /* 0x000fe400078e020b */
[----:B------:R-:W-:-:S02]  /*1520*/  IMAD R20, R5, R4, R7 ;  /* 0x0000000405147224 */ /* 0x000fc400078e0207 */
[----:B------:R-:W-:Y:S02]  /*1530*/  IMAD R21, R21, R14, R2 ;  /* 0x0000000e15157224 */ /* 0x000fe400078e0202 */
.L_x_18:
[----:B------:R-:W-:Y:S05]  /*1540*/  BRA.U UP0, `(.L_x_19) ;  /* 0x0000000100407547 */ /* 0x000fea000b800000 */
[----:B------:R-:W1:Y:S08]  /*1550*/  LDC.64 R4, c[0x0][0xb10] ;  /* 0x0002c400ff047b82 */ /* 0x000e700000000a00 */
[----:B------:R-:W2:Y:S08]  /*1560*/  LDC.64 R2, c[0x0][0xb18] ;  /* 0x0002c600ff027b82 */ /* 0x000eb00000000a00 */
[----:B------:R-:W3:Y:S08]  /*1570*/  LDC R6, c[0x0][0xb20] ;  /* 0x0002c800ff067b82 */ /* 0x000ef00000000800 */
[----:B------:R-:W4:Y:S01]  /*1580*/  LDC R12, c[0x0][0xb0c] ;  /* 0x0002c300ff0c7b82 */ /* 0x000f220000000800 */
[----:B-1----:R-:W-:-:S05]  /*1590*/  IMAD.HI.U32 R4, R21, R4, RZ ;  /* 0x0000000415047227 */ /* 0x002fca00078e00ff */
[----:B------:R-:W-:Y:S01]  /*15a0*/  SHF.R.U32.HI R4, RZ, R5, R4 ;  /* 0x00000005ff047219 */ /* 0x000fe20000011604 */
[----:B--2---:R-:W-:Y:S01]  /*15b0*/  IMAD.HI.U32 R3, R20, R3, RZ ;  /* 0x0000000314037227 */ /* 0x004fe200078e00ff */
[----:B------:R-:W-:-:S04]  /*15c0*/  ISETP.NE.AND P0, PT, R2, 0x1, PT ;  /* 0x000000010200780c */ /* 0x000fc80003f05270 */
[----:B---3--:R-:W-:-:S04]  /*15d0*/  SHF.R.U32.HI R3, RZ, R6, R3 ;  /* 0x00000006ff037219 */ /* 0x008fc80000011603 */
[----:B------:R-:W-:Y:S02]  /*15e0*/  SEL R3, R20, R3, !P0 ;  /* 0x0000000314037207 */ /* 0x000fe40004000000 */
[----:B----4-:R-:W-:-:S04]  /*15f0*/  ISETP.NE.AND P1, PT, R12, 0x1, PT ;  /* 0x000000010c00780c */ /* 0x010fc80003f25270 */
[----:B------:R-:W-:-:S05]  /*1600*/  SEL R6, R21, R4, !P1 ;  /* 0x0000000415067207 */ /* 0x000fca0004800000 */
[----:B------:R-:W-:Y:S02]  /*1610*/  IMAD.IADD R4, R3, 0x1, -R6 ;  /* 0x0000000103047824 */ /* 0x000fe400078e0a06 */
[----:B------:R-:W-:Y:S02]  /*1620*/  IMAD.IADD R3, R6, 0x1, -R3 ;  /* 0x0000000106037824 */ /* 0x000fe400078e0a03 */
[----:B------:R-:W-:Y:S02]  /*1630*/  IMAD R21, R4, R12, R21 ;  /* 0x0000000c04157224 */ /* 0x000fe400078e0215 */
[----:B------:R-:W-:Y:S02]  /*1640*/  IMAD R20, R3, R2, R20 ;  /* 0x0000000203147224 */ /* 0x000fe400078e0214 */
.L_x_19:
[----:B------:R-:W-:Y:S05]  /*1650*/  BRA.U !UP2, `(.L_x_20) ;  /* 0x000000010a0c7547 */ /* 0x000fea000b800000 */
[----:B------:R-:W-:Y:S01]  /*1660*/  UCGABAR_WAIT ;  /* 0x0000000000007dc7 */ /* 0x000fe20008000000 */
[----:B------:R-:W-:Y:S01]  /*1670*/  CCTL.IVALL ;  /* 0x00000000ff00798f */ /* 0x000fe20002000000 */
[----:B------:R-:W-:Y:S05]  /*1680*/  BRA `(.L_x_21) ;  /* 0x0000000000047947 */ /* 0x000fea0003800000 */
.L_x_20:
[----:B------:R-:W-:Y:S06]  /*1690*/  BAR.SYNC.DEFER_BLOCKING 0x0 ;  /* 0x0000000000007b1d */ /* 0x000fec0000010000 */
.L_x_21:
[----:B------:R-:W-:Y:S05]  /*16a0*/  BRA.U UP3, `(.L_x_22) ;  /* 0x0000001103e87547 */ /* 0x000fea000b800000 */
[----:B------:R-:W1:Y:S01]  /*16b0*/  LDCU UR13, c[0x0][0x38c] ;  /* 0x00007180ff0d77ac */ /* 0x000e620008000800 */
[----:B------:R-:W2:Y:S01]  /*16c0*/  LDC R9, c[0x0][0x370] ;  /* 0x0000dc00ff097b82 */ /* 0x000ea20000000800 */
[----:B------:R-:W-:Y:S01]  /*16d0*/  IMAD.SHL.U32 R16, R11, 0x40, RZ ;  /* 0x000000400b107824 */ /* 0x000fe200078e00ff */
[----:B------:R-:W-:Y:S01]  /*16e0*/  PLOP3.LUT P1, PT, PT, PT, UP5, 0x80, 0x8 ;  /* 0x000000000008781c */ /* 0x000fe20003f2f058 */
[----:B------:R-:W-:Y:S01]  /*16f0*/  HFMA2 R12, -RZ, RZ, 0, 0 ;  /* 0x00000000ff0c7431 */ /* 0x000fe200000001ff */
[----:B------:R-:W-:Y:S01]  /*1700*/  UISETP.NE.AND UP1, UPT, UR10, URZ, UPT ;  /* 0x000000ff0a00728c */ /* 0x000fe2000bf25270 */
[----:B------:R-:W-:Y:S01]  /*1710*/  ISETP.NE.AND P4, PT, R10, RZ, P5 ;  /* 0x000000ff0a00720c */ /* 0x000fe20002f85270 */
[----:B------:R-:W-:Y:S01]  /*1720*/  IMAD.MOV.U32 R15, RZ, RZ, 0x1 ;  /* 0x00000001ff0f7424 */ /* 0x000fe200078e00ff */
[----:B------:R-:W-:Y:S01]  /*1730*/  PLOP3.LUT P1, PT, P1, PT, PT, 0x8, 0x80 ;  /* 0x000000000080781c */ /* 0x000fe20000f2e170 */
[----:B------:R-:W3:Y:S01]  /*1740*/  LDC R0, c[0x0][0x374] ;  /* 0x0000dd00ff007b82 */ /* 0x000ee20000000800 */
[----:B------:R-:W-:Y:S01]  /*1750*/  IMAD.MOV.U32 R14, RZ, RZ, RZ ;  /* 0x000000ffff0e7224 */ /* 0x000fe200078e00ff */
[----:B------:R-:W-:Y:S01]  /*1760*/  MOV R8, 0x1 ;  /* 0x0000000100087802 */ /* 0x000fe20000000f00 */
[----:B------:R-:W-:Y:S01]  /*1770*/  IMAD.MOV.U32 R10, RZ, RZ, RZ ;  /* 0x000000ffff0a7224 */ /* 0x000fe200078e00ff */
[----:B------:R-:W-:Y:S01]  /*1780*/  LOP3.LUT R16, R16, 0x40, RZ, 0xc0, !PT ;  /* 0x0000004010107812 */ /* 0x000fe200078ec0ff */
[----:B------:R-:W4:Y:S01]  /*1790*/  LDCU.64 UR22, c[0x0][0x348] ;  /* 0x00006900ff1677ac */ /* 0x000f220008000a00 */
[----:B-1----:R-:W-:-:S02]  /*17a0*/  UIADD3 UR8, UPT, UPT, UR13, 0x3f, URZ ;  /* 0x0000003f0d087890 */ /* 0x002fc4000fffe0ff */
[----:B------:R-:W-:Y:S02]  /*17b0*/  USEL UR25, UR6, 0x2, UP1 ;  /* 0x0000000206197887 */ /* 0x000fe40008800000 */
[----:B------:R-:W-:Y:S01]  /*17c0*/  USHF.R.S32.HI UR15, URZ, 0x1f, UR8 ;  /* 0x0000001fff0f7899 */ /* 0x000fe20008011408 */
[----:B------:R-:W-:-:S03]  /*17d0*/  UMOV UR26, URZ ;  /* 0x000000ff001a7c82 */ /* 0x000fc60008000000 */
[----:B------:R-:W-:Y:S02]  /*17e0*/  ULEA.HI UR15, UR15, UR8, URZ, 0x6 ;  /* 0x000000080f0f7291 */ /* 0x000fe4000f8f30ff */
[----:B------:R-:W-:Y:S02]  /*17f0*/  UIADD3 UR8, UPT, UPT, UR13, -0x1, URZ ;  /* 0xffffffff0d087890 */ /* 0x000fe4000fffe0ff */
[----:B------:R-:W-:Y:S02]  /*1800*/  USHF.R.S32.HI UR15, URZ, 0x6, UR15 ;  /* 0x00000006ff0f7899 */ /* 0x000fe4000801140f */
[----:B------:R-:W-:Y:S02]  /*1810*/  UISETP.GE.U32.AND UP2, UPT, UR8, -0x7f, UPT ;  /* 0xffffff810800788c */ /* 0x000fe4000bf46070 */
[----:B------:R-:W-:Y:S02]  /*1820*/  UISETP.LT.U32.AND UP0, UPT, UR15, 0x5, UPT ;  /* 0x000000050f00788c */ /* 0x000fe4000bf01070 */
[----:B------:R-:W-:-:S02]  /*1830*/  UIADD3 UR13, UPT, UPT, UR13, 0x7e, URZ ;  /* 0x0000007e0d0d7890 */ /* 0x000fc4000fffe0ff */
[----:B------:R-:W-:-:S04]  /*1840*/  USEL UR14, UR15, 0x5, UP0 ;  /* 0x000000050f0e7887 */ /* 0x000fc80008000000 */
[----:B------:R-:W-:Y:S02]  /*1850*/  UIADD3 UR24, UPT, UPT, UR14, -0x1, URZ ;  /* 0xffffffff0e187890 */ /* 0x000fe4000fffe0ff */
[----:B------:R-:W-:Y:S02]  /*1860*/  @UP2 UIADD3 UR24, UPT, UPT, UR14, URZ, URZ ;  /* 0x000000ff0e182290 */ /* 0x000fe4000fffe0ff */
[----:B------:R-:W-:Y:S02]  /*1870*/  UIADD3 UR27, UPT, UPT, UR15, -UR14, URZ ;  /* 0x8000000e0f1b7290 */ /* 0x000fe4000fffe0ff */
[----:B------:R-:W-:Y:S02]  /*1880*/  UIADD3 UR21, UPT, UPT, UR24, 0x1, URZ ;  /* 0x0000000118157890 */ /* 0x000fe4000fffe0ff */
[----:B--2-4-:R-:W-:-:S12]  /*1890*/  UIADD3 UR24, UPT, UPT, -UR24, URZ, URZ ;  /* 0x000000ff18187290 */ /* 0x014fd8000fffe1ff */
.L_x_42:
[----:B------:R-:W-:Y:S01]  /*18a0*/  UISETP.NE.AND UP0, UPT, UR37, URZ, UPT ;  /* 0x000000ff2500728c */ /* 0x000fe2000bf05270 */
[----:B------:R-:W1:Y:S08]  /*18b0*/  S2UR UR37, SR_CgaCtaId ;  /* 0x00000000002579c3 */ /* 0x000e700000008800 */
[----:B------:R-:W-:Y:S05]  /*18c0*/  BRA.U UP0, `(.L_x_23) ;  /* 0x0000000100347547 */ /* 0x000fea000b800000 */
[----:B------:R-:W2:Y:S01]  /*18d0*/  S2R R2, SR_CgaCtaId ;  /* 0x0000000000027919 */ /* 0x000ea20000008800 */
[----:B------:R-:W-:-:S04]  /*18e0*/  MOV R3, 0x400 ;  /* 0x0000040000037802 */ /* 0x000fc80000000f00 */
[----:B--2---:R-:W-:Y:S02]  /*18f0*/  LEA R3, R2, R3, 0x18 ;  /* 0x0000000302037211 */ /* 0x004fe400078ec0ff */
[----:B------:R-:W-:-:S03]  /*1900*/  SHF.L.U32 R2, R8, 0x1f, RZ ;  /* 0x0000001f08027819 */ /* 0x000fc600000006ff */
[----:B------:R-:W-:-:S04]  /*1910*/  IMAD R3, R10, 0x8, R3 ;  /* 0x000000080a037824 */ /* 0x000fc800078e0203 */
[----:B------:R-:W2:Y:S02]  /*1920*/  SYNCS.PHASECHK.TRANS64.TRYWAIT P0, [R3+URZ+0x110], R2 ;  /* 0x00011002030075a7 */ /* 0x000ea400080011ff */
[----:B--2---:R-:W-:Y:S05]  /*1930*/  @!P0 BRA `(.L_x_24) ;  /* 0x0000007000388947 */ /* 0x004fea0003800000 */
.L_x_150:
[----:B------:R-:W-:Y:S01]  /*1940*/  VIADD R10, R10, 0x1 ;  /* 0x000000010a0a7836 */ /* 0x000fe20000000000 */
[----:B------:R2:W-:Y:S04]  /*1950*/  SYNCS.ARRIVE.TRANS64.A1T0 RZ, [R3+URZ+0x100], RZ ;  /* 0x000100ff03ff79a7 */ /* 0x0005e800081000ff */
[----:B------:R-:W-:-:S04]  /*1960*/  ISETP.NE.AND P0, PT, R10, 0x2, PT ;  /* 0x000000020a00780c */ /* 0x000fc80003f05270 */
[----:B------:R-:W-:Y:S02]  /*1970*/  SEL R10, R10, RZ, P0 ;  /* 0x000000ff0a0a7207 */ /* 0x000fe40000000000 */
[----:B--2---:R-:W-:-:S04]  /*1980*/  SEL R3, RZ, 0x1, P0 ;  /* 0x00000001ff037807 */ /* 0x004fc80000000000 */
[----:B------:R-:W-:-:S07]  /*1990*/  LOP3.LUT R8, R8, R3, RZ, 0x3c, !PT ;  /* 0x0000000308087212 */ /* 0x000fce00078e3cff */
.L_x_23:
[----:B------:R-:W-:Y:S01]  /*19a0*/  UMOV UR6, 0x400 ;  /* 0x0000040000067882 */ /* 0x000fe20000000000 */
[----:B------:R-:W-:Y:S01]  /*19b0*/  LEA.HI R3, R21, R21, RZ, 0x1 ;  /* 0x0000001515037211 */ /* 0x000fe200078f08ff */
[----:B-1----:R-:W-:Y:S01]  /*19c0*/  ULEA UR6, UR37, UR6, 0x18 ;  /* 0x0000000625067291 */ /* 0x002fe2000f8ec0ff */
[----:B------:R-:W-:Y:S01]  /*19d0*/  SHF.L.U32 R2, R15, 0x1f, RZ ;  /* 0x0000001f0f027819 */ /* 0x000fe200000006ff */
[----:B------:R-:W-:Y:S01]  /*19e0*/  UISETP.GE.U32.AND UP0, UPT, UR13, 0x7f, UPT ;  /* 0x0000007f0d00788c */ /* 0x000fe2000bf06070 */
[C---:B------:R-:W-:Y:S01]  /*19f0*/  R2UR UR9, R16.reuse ;  /* 0x00000000100972ca */ /* 0x040fe200000e0000 */
[----:B------:R-:W-:Y:S01]  /*1a00*/  ULEA UR8, UR26, UR6, 0x3 ;  /* 0x000000061a087291 */ /* 0x000fe2000f8e18ff */
[----:B------:R-:W-:Y:S01]  /*1a10*/  IMAD.SHL.U32 R3, R3, 0x40, RZ ;  /* 0x0000004003037824 */ /* 0x000fe200078e00ff */
[----:B------:R-:W-:Y:S01]  /*1a20*/  R2UR UR10, R16 ;  /* 0x00000000100a72ca */ /* 0x000fe200000e0000 */
[----:B------:R-:W-:-:S03]  /*1a30*/  UMOV UR28, URZ ;  /* 0x000000ff001c7c82 */ /* 0x000fc60008000000 */
[----:B------:R-:W-:-:S03]  /*1a40*/  R2UR UR34, R3 ;  /* 0x00000000032272ca */ /* 0x000fc600000e0000 */
[----:B------:R1:W2:Y:S01]  /*1a50*/  SYNCS.PHASECHK.TRANS64.TRYWAIT P0, [UR8+0x28], R2 ;  /* 0x00002802ff0075a7 */ /* 0x0002a20008001108 */
[----:B------:R-:W-:-:S09]  /*1a60*/  R2UR UR8, R20 ;  /* 0x00000000140872ca */ /* 0x000fd200000e0000 */
[----:B------:R-:W-:-:S04]  /*1a70*/  ULOP3.LUT UR34, UR9, 0xffffff80, UR34, 0xf8, !UPT ;  /* 0xffffff8009227892 */ /* 0x000fc8000f8ef822 */
[----:B------:R-:W-:Y:S01]  /*1a80*/  ULEA UR10, UR8, UR10, 0x7 ;  /* 0x0000000a080a7291 */ /* 0x000fe2000f8e38ff */
[----:B------:R-:W-:Y:S11]  /*1a90*/  BRA.U !UP0, `(.L_x_25) ;  /* 0x0000000108cc7547 */ /* 0x000ff6000b800000 */
[----:B------:R-:W-:Y:S01]  /*1aa0*/  UMOV UR16, UR24 ;  /* 0x0000001800107c82 */ /* 0x000fe20008000000 */
[----:B------:R-:W-:Y:S01]  /*1ab0*/  UMOV UR20, UR26 ;  /* 0x0000001a00147c82 */ /* 0x000fe20008000000 */
[----:B------:R-:W-:Y:S01]  /*1ac0*/  UMOV UR35, URZ ;  /* 0x000000ff00237c82 */ /* 0x000fe20008000000 */
[----:B------:R-:W-:-:S05]  /*1ad0*/  UMOV UR11, UR5 ;  /* 0x00000005000b7c82 */ /* 0x000fca0008000000 */
.L_x_31:
[----:B------:R-:W-:Y:S01]  /*1ae0*/  ULEA UR33, UR20, UR6, 0x3 ;  /* 0x0000000614217291 */ /* 0x000fe2000f8e18ff */
[----:B------:R-:W-:Y:S01]  /*1af0*/  @P5 MOV R3, 0x8000 ;  /* 0x0000800000035802 */ /* 0x000fe20000000f00 */
[----:B-12-4-:R-:W-:Y:S10]  /*1b00*/  @P0 BRA `(.L_x_26) ;  /* 0x00000000000c0947 */ /* 0x016ff40003800000 */
[----:B------:R-:W-:-:S04]  /*1b10*/  SHF.L.U32 R5, R15, 0x1f, RZ ;  /* 0x0000001f0f057819 */ /* 0x000fc800000006ff */
[----:B------:R-:W2:Y:S02]  /*1b20*/  SYNCS.PHASECHK.TRANS64.TRYWAIT P0, [UR33+0x28], R5 ;  /* 0x00002805ff0075a7 */ /* 0x000ea40008001121 */
[----:B--2---:R-:W-:Y:S05]  /*1b30*/  @!P0 BRA `(.L_x_27) ;  /* 0x0000006c00cc8947 */ /* 0x004fea0003800000 */
.L_x_26:
[----:B------:R2:W-:Y:S01]  /*1b40*/  @P5 SYNCS.ARRIVE.TRANS64 RZ, [UR33], R3 ;  /* 0x00000003ffff59a7 */ /* 0x0005e20008000021 */
[----:B------:R-:W-:Y:S02]  /*1b50*/  ULOP3.LUT UR8, UR25, 0x2, URZ, 0xfc, !UPT ;  /* 0x0000000219087892 */ /* 0x000fe4000f8efcff */
[----:B------:R-:W-:Y:S02]  /*1b60*/  UIADD3 UR16, UPT, UPT, UR16, 0x1, URZ ;  /* 0x0000000110107890 */ /* 0x000fe4000fffe0ff */
[----:B------:R-:W-:Y:S02]  /*1b70*/  UISETP.NE.AND UP0, UPT, UR8, 0x2, UPT ;  /* 0x000000020800788c */ /* 0x000fe4000bf05270 */
[----:B------:R-:W-:-:S07]  /*1b80*/  UISETP.NE.AND UP2, UPT, UR16, 0x1, UPT ;  /* 0x000000011000788c */ /* 0x000fce000bf45270 */
[----:B------:R-:W-:Y:S05]  /*1b90*/  BRA.U UP0, `(.L_x_28) ;  /* 0x0000000100047547 */ /* 0x000fea000b800000 */
[----:B------:R-:W-:Y:S05]  /*1ba0*/  BPT.TRAP 0x1 ;  /* 0x000000040000795c */ /* 0x000fea0000300000 */
.L_x_28:
[----:B------:R-:W-:Y:S04]  /*1bb0*/  BSSY.RECONVERGENT B0, `(.L_x_29) ;  /* 0x0000003000007945 */ /* 0x000fe80003800200 */
[----:B------:R-:W-:Y:S05]  /*1bc0*/  @!P4 BRA `(.L_x_30) ;  /* 0x000000000004c947 */ /* 0x000fea0003800000 */
[----:B------:R-:W-:Y:S05]  /*1bd0*/  BPT.TRAP 0x1 ;  /* 0x000000040000795c */ /* 0x000fea0000300000 */
.L_x_30:
[----:B------:R-:W-:Y:S05]  /*1be0*/  BSYNC.RECONVERGENT B0 ;  /* 0x0000000000007941 */ /* 0x000fea0003800200 */
.L_x_29:
[----:B------:R-:W-:Y:S02]  /*1bf0*/  UIADD3 UR26, UPT, UPT, UR20, 0x1, URZ ;  /* 0x00000001141a7890 */ /* 0x000fe4000fffe0ff */
[----:B------:R-:W-:Y:S02]  /*1c00*/  ULEA UR32, UR20, UR6, 0xd ;  /* 0x0000000614207291 */ /* 0x000fe4000f8e68ff */
[----:B------:R-:W-:Y:S02]  /*1c10*/  UISETP.NE.AND UP0, UPT, UR26, 0x5, UPT ;  /* 0x000000051a00788c */ /* 0x000fe4000bf05270 */
[----:B------:R-:W-:Y:S02]  /*1c20*/  UIADD3 UR38, UP1, UPT, UR22, 0x80, URZ ;  /* 0x0000008016267890 */ /* 0x000fe4000ff3e0ff */
[----:B------:R-:W-:Y:S02]  /*1c30*/  USEL UR9, URZ, 0x1, UP0 ;  /* 0x00000001ff097887 */ /* 0x000fe40008000000 */
[----:B------:R-:W-:-:S02]  /*1c40*/  USEL UR26, UR26, URZ, UP0 ;  /* 0x000000ff1a1a7287 */ /* 0x000fc40008000000 */
[----:B------:R-:W-:Y:S02]  /*1c50*/  UIADD3 UR30, UP0, UPT, UR22, 0x180, URZ ;  /* 0x00000180161e7890 */ /* 0x000fe4000ff1e0ff */
[----:B------:R-:W-:Y:S01]  /*1c60*/  ULEA UR8, UR26, UR6, 0x3 ;  /* 0x000000061a087291 */ /* 0x000fe2000f8e18ff */
[----:B------:R-:W-:Y:S01]  /*1c70*/  LOP3.LUT R15, R15, UR9, RZ, 0x3c, !PT ;  /* 0x000000090f0f7c12 */ /* 0x000fe2000f8e3cff */
[----:B------:R-:W-:Y:S02]  /*1c80*/  ULOP3.LUT UR33, UR33, 0xfefffff8, URZ, 0xc0, !UPT ;  /* 0xfefffff821217892 */ /* 0x000fe4000f8ec0ff */
[----:B------:R-:W-:Y:S01]  /*1c90*/  UIADD3.X UR39, UPT, UPT, URZ, UR23, URZ, UP1, !UPT ;  /* 0x00000017ff277290 */ /* 0x000fe20008ffe4ff */
[----:B-1----:R-:W-:Y:S01]  /*1ca0*/  SHF.L.U32 R2, R15, 0x1f, RZ ;  /* 0x0000001f0f027819 */ /* 0x002fe200000006ff */
[----:B------:R-:W-:Y:S02]  /*1cb0*/  UIADD3 UR32, UPT, UPT, UR32, 0x4300, URZ ;  /* 0x0000430020207890 */ /* 0x000fe4000fffe0ff */
[----:B------:R-:W-:Y:S01]  /*1cc0*/  UIADD3.X UR31, UPT, UPT, URZ, UR23, URZ, UP0, !UPT ;  /* 0x00000017ff1f7290 */ /* 0x000fe200087fe4ff */
[----:B------:R4:W1:Y:S01]  /*1cd0*/  SYNCS.PHASECHK.TRANS64.TRYWAIT P0, [UR8+0x28], R2 ;  /* 0x00002802ff0075a7 */ /* 0x0008620008001108 */
[----:B------:R-:W-:-:S02]  /*1ce0*/  ULEA UR8, UR20, UR7, 0xc ;  /* 0x0000000714087291 */ /* 0x000fc4000f8e60ff */
[----:B------:R-:W-:Y:S02]  /*1cf0*/  UPRMT UR17, URZ, 0x5410, UR4 ;  /* 0x00005410ff117896 */ /* 0x000fe40008000004 */
[----:B------:R-:W-:Y:S01]  /*1d00*/  ULEA UR8, UR8, UR6, 0x1 ;  /* 0x0000000608087291 */ /* 0x000fe2000f8e08ff */
[----:B------:R-:W-:Y:S01]  /*1d10*/  UMOV UR18, 0x0 ;  /* 0x0000000000127882 */ /* 0x000fe20000000000 */
[----:B------:R-:W-:Y:S02]  /*1d20*/  UMOV UR19, 0x10000000 ;  /* 0x1000000000137882 */ /* 0x000fe40000000000 */
[----:B------:R-:W-:Y:S01]  /*1d30*/  UIADD3 UR8, UPT, UPT, UR8, 0xe300, URZ ;  /* 0x0000e30008087890 */ /* 0x000fe2000fffe0ff */
[----:B------:R2:W-:Y:S01]  /*1d40*/  UTMALDG.3D.2CTA [UR32], [UR38], desc[UR18] ;  /* 0x00001220260075b4 */ /* 0x0005e20008211000 */
[----:B------:R-:W-:Y:S01]  /*1d50*/  UMOV UR12, UR36 ;  /* 0x00000024000c7c82 */ /* 0x000fe20008000000 */
[----:B------:R-:W-:Y:S01]  /*1d60*/  UMOV UR9, UR33 ;  /* 0x0000002100097c82 */ /* 0x000fe20008000000 */
[----:B------:R-:W-:Y:S01]  /*1d70*/  UMOV UR28, UR21 ;  /* 0x00000015001c7c82 */ /* 0x000fe20008000000 */
[----:B------:R-:W-:-:S04]  /*1d80*/  UMOV UR20, UR26 ;  /* 0x0000001a00147c82 */ /* 0x000fc80008000000 */
[----:B------:R3:W-:Y:S01]  /*1d90*/  UTMALDG.3D.MULTICAST.2CTA [UR8], [UR30], UR17, desc[UR18] ;  /* 0x000012081e0073b4 */ /* 0x0007e20008211811 */
[----:B--2---:R-:W-:Y:S02]  /*1da0*/  UIADD3 UR35, UPT, UPT, UR35, 0x40, URZ ;  /* 0x0000004023237890 */ /* 0x004fe4000fffe0ff */
[----:B---3--:R-:W-:Y:S01]  /*1db0*/  UIADD3 UR11, UPT, UPT, UR11, 0x40, URZ ;  /* 0x000000400b0b7890 */ /* 0x008fe2000fffe0ff */
[----:B------:R-:W-:Y:S11]  /*1dc0*/  BRA.U UP2, `(.L_x_31) ;  /* 0xfffffffd02447547 */ /* 0x000ff6000b83ffff */
.L_x_25:
[----:B------:R-:W-:Y:S01]  /*1dd0*/  ULEA UR8, UR26, UR6, 0x3 ;  /* 0x000000061a087291 */ /* 0x000fe2000f8e18ff */
[----:B-1--4-:R-:W-:Y:S01]  /*1de0*/  SHF.L.U32 R2, R15, 0x1f, RZ ;  /* 0x0000001f0f027819 */ /* 0x012fe200000006ff */
[----:B------:R-:W-:Y:S01]  /*1df0*/  @!P1 SYNCS.ARRIVE.TRANS64.A1T0 RZ, [UR6+0x98], RZ ;  /* 0x000098ffffff99a7 */ /* 0x000fe20008100006 */
[----:B------:R-:W-:-:S06]  /*1e00*/  UISETP.GT.AND UP0, UPT, UR15, UR14, UPT ;  /* 0x0000000e0f00728c */ /* 0x000fcc000bf04270 */
[----:B--2---:R1:W2:Y:S03]  /*1e10*/  SYNCS.PHASECHK.TRANS64.TRYWAIT P0, [UR8+0x28], R2 ;  /* 0x00002802ff0075a7 */ /* 0x0042a60008001108 */
[----:B------:R-:W-:Y:S05]  /*1e20*/  BRA.U !UP0, `(.L_x_32) ;  /* 0x0000000108c87547 */ /* 0x000fea000b800000 */
[----:B------:R-:W-:Y:S01]  /*1e30*/  UIADD3 UR30, UPT, UPT, UR27, UR28, URZ ;  /* 0x0000001c1b1e7290 */ /* 0x000fe2000fffe0ff */
[----:B------:R-:W-:-:S11]  /*1e40*/  UMOV UR31, UR26 ;  /* 0x0000001a001f7c82 */ /* 0x000fd60008000000 */
.L_x_38:
[----:B------:R-:W-:Y:S01]  /*1e50*/  ULEA UR17, UR31, UR6, 0x3 ;  /* 0x000000061f117291 */ /* 0x000fe2000f8e18ff */
[----:B--2---:R-:W-:Y:S01]  /*1e60*/  @P5 MOV R3, 0x8000 ;  /* 0x0000800000035802 */ /* 0x004fe20000000f00 */
[----:B-12---:R-:W-:Y:S10]  /*1e70*/  @P0 BRA `(.L_x_33) ;  /* 0x00000000000c0947 */ /* 0x006ff40003800000 */
[----:B------:R-:W-:-:S04]  /*1e80*/  SHF.L.U32 R5, R15, 0x1f, RZ ;  /* 0x0000001f0f057819 */ /* 0x000fc800000006ff */
[----:B------:R-:W2:Y:S02]  /*1e90*/  SYNCS.PHASECHK.TRANS64.TRYWAIT P0, [UR17+0x28], R5 ;  /* 0x00002805ff0075a7 */ /* 0x000ea40008001111 */
[----:B--2---:R-:W-:Y:S05]  /*1ea0*/  @!P0 BRA `(.L_x_34) ;  /* 0x0000006c00088947 */ /* 0x004fea0003800000 */
.L_x_33:
[----:B------:R2:W-:Y:S01]  /*1eb0*/  @P5 SYNCS.ARRIVE.TRANS64 RZ, [UR17], R3 ;  /* 0x00000003ffff59a7 */ /* 0x0005e20008000011 */
[----:B------:R-:W-:-:S04]  /*1ec0*/  ULOP3.LUT UR8, UR25, 0x2, URZ, 0xfc, !UPT ;  /* 0x0000000219087892 */ /* 0x000fc8000f8efcff */
[----:B------:R-:W-:-:S09]  /*1ed0*/  UISETP.NE.AND UP0, UPT, UR8, 0x2, UPT ;  /* 0x000000020800788c */ /* 0x000fd2000bf05270 */
[----:B------:R-:W-:Y:S05]  /*1ee0*/  BRA.U UP0, `(.L_x_35) ;  /* 0x0000000100047547 */ /* 0x000fea000b800000 */
[----:B------:R-:W-:Y:S05]  /*1ef0*/  BPT.TRAP 0x1 ;  /* 0x000000040000795c */ /* 0x000fea0000300000 */
.L_x_35:
[----:B------:R-:W-:Y:S04]  /*1f00*/  BSSY.RECONVERGENT B0, `(.L_x_36) ;  /* 0x0000003000007945 */ /* 0x000fe80003800200 */
[----:B------:R-:W-:Y:S05]  /*1f10*/  @!P4 BRA `(.L_x_37) ;  /* 0x000000000004c947 */ /* 0x000fea0003800000 */
[----:B------:R-:W-:Y:S05]  /*1f20*/  BPT.TRAP 0x1 ;  /* 0x000000040000795c */ /* 0x000fea0000300000 */
.L_x_37:
[----:B------:R-:W-:Y:S05]  /*1f30*/  BSYNC.RECONVERGENT B0 ;  /* 0x0000000000007941 */ /* 0x000fea0003800200 */
.L_x_36:
        /* <DEDUP_REMOVED lines=9> */
[----:B------:R-:W-:Y:S02]  /*1fd0*/  USHF.L.U32 UR19, UR28, 0x6, URZ ;  /* 0x000000061c137899 */ /* 0x000fe400080006ff */
[----:B------:R-:W-:Y:S01]  /*1fe0*/  ULOP3.LUT UR17, UR17, 0xfefffff8, URZ, 0xc0, !UPT ;  /* 0xfefffff811117892 */ /* 0x000fe2000f8ec0ff */
[----:B-1----:R-:W-:Y:S01]  /*1ff0*/  SHF.L.U32 R2, R15, 0x1f, RZ ;  /* 0x0000001f0f027819 */ /* 0x002fe200000006ff */
[----:B------:R-:W-:Y:S02]  /*2000*/  UIADD3.X UR41, UPT, UPT, URZ, UR23, URZ, UP1, !UPT ;  /* 0x00000017ff297290 */ /* 0x000fe40008ffe4ff */
[----:B------:R-:W-:Y:S01]  /*2010*/  UIADD3 UR16, UPT, UPT, UR16, 0x4300, URZ ;  /* 0x0000430010107890 */ /* 0x000fe2000fffe0ff */
[----:B------:R4:W1:Y:S01]  /*2020*/  SYNCS.PHASECHK.TRANS64.TRYWAIT P0, [UR8+0x28], R2 ;  /* 0x00002802ff0075a7 */ /* 0x0008620008001108 */
[----:B------:R-:W-:-:S02]  /*2030*/  ULEA UR8, UR31, UR7, 0xc ;  /* 0x000000071f087291 */ /* 0x000fc4000f8e60ff */
[----:B------:R-:W-:Y:S02]  /*2040*/  UIADD3 UR11, UPT, UPT, UR5, UR19, URZ ;  /* 0x00000013050b7290 */ /* 0x000fe4000fffe0ff */
[----:B------:R-:W-:Y:S02]  /*2050*/  ULEA UR8, UR8, UR6, 0x1 ;  /* 0x0000000608087291 */ /* 0x000fe4000f8e08ff */
[----:B------:R-:W-:Y:S02]  /*2060*/  UPRMT UR29, URZ, 0x5410, UR4 ;  /* 0x00005410ff1d7896 */ /* 0x000fe40008000004 */
[----:B------:R-:W-:Y:S02]  /*2070*/  UIADD3 UR8, UPT, UPT, UR8, 0xe300, URZ ;  /* 0x0000e30008087890 */ /* 0x000fe4000fffe0ff */
[----:B------:R-:W-:Y:S01]  /*2080*/  UIADD3.X UR39, UPT, UPT, URZ, UR23, URZ, UP0, !UPT ;  /* 0x00000017ff277290 */ /* 0x000fe200087fe4ff */
[----:B------:R-:W-:Y:S01]  /*2090*/  UMOV UR32, 0x0 ;  /* 0x0000000000207882 */ /* 0x000fe20000000000 */
[----:B------:R-:W-:Y:S01]  /*20a0*/  UMOV UR33, 0x10000000 ;  /* 0x1000000000217882 */ /* 0x000fe20000000000 */
[----:B------:R-:W-:Y:S01]  /*20b0*/  UMOV UR18, UR34 ;  /* 0x0000002200127c82 */ /* 0x000fe20008000000 */
[----:B------:R-:W-:Y:S01]  /*20c0*/  UMOV UR20, UR36 ;  /* 0x0000002400147c82 */ /* 0x000fe20008000000 */
[----:B------:R-:W-:Y:S01]  /*20d0*/  UMOV UR12, UR36 ;  /* 0x00000024000c7c82 */ /* 0x000fe20008000000 */
[----:B------:R-:W-:Y:S01]  /*20e0*/  UMOV UR9, UR17 ;  /* 0x0000001100097c82 */ /* 0x000fe20008000000 */
[----:B------:R4:W-:Y:S01]  /*20f0*/  UTMALDG.3D.2CTA [UR16], [UR40], desc[UR32] ;  /* 0x00002010280075b4 */ /* 0x0009e20008211000 */
[----:B------:R-:W-:Y:S01]  /*2100*/  UIADD3 UR28, UPT, UPT, UR28, 0x1, URZ ;  /* 0x000000011c1c7890 */ /* 0x000fe2000fffe0ff */
[----:B------:R-:W-:-:S03]  /*2110*/  UMOV UR31, UR26 ;  /* 0x0000001a001f7c82 */ /* 0x000fc60008000000 */
[----:B------:R-:W-:Y:S01]  /*2120*/  UISETP.NE.AND UP0, UPT, UR28, UR30, UPT ;  /* 0x0000001e1c00728c */ /* 0x000fe2000bf05270 */
[----:B------:R4:W-:Y:S08]  /*2130*/  UTMALDG.3D.MULTICAST.2CTA [UR8], [UR38], UR29, desc[UR32] ;  /* 0x00002008260073b4 */ /* 0x0009f0000821181d */
[----:B----4-:R-:W-:Y:S05]  /*2140*/  BRA.U UP0, `(.L_x_38) ;  /* 0xfffffffd00407547 */ /* 0x010fea000b83ffff */
.L_x_32:
[----:B-1----:R-:W-:Y:S01]  /*2150*/  LEA R2, R14, UR6, 0x3 ;  /* 0x000000060e027c11 */ /* 0x002fe2000f8e18ff */
[----:B------:R-:W-:Y:S01]  /*2160*/  NOP ;  /* 0x0000000000007918 */ /* 0x000fe20000000000 */
[----:B--2---:R-:W-:Y:S02]  /*2170*/  SHF.L.U32 R3, R12, 0x1f, RZ ;  /* 0x0000001f0c037819 */ /* 0x004fe400000006ff */
[----:B------:R-:W-:Y:S02]  /*2180*/  LEA R4, R14, UR6, 0x4 ;  /* 0x000000060e047c11 */ /* 0x000fe4000f8e20ff */
[----:B------:R-:W1:Y:S02]  /*2190*/  SYNCS.PHASECHK.TRANS64.TRYWAIT P0, [R2+URZ+0xa0], R3 ;  /* 0x0000a003020075a7 */ /* 0x000e6400080011ff */
[----:B-1----:R-:W-:Y:S05]  /*21a0*/  @!P0 BRA `(.L_x_39) ;  /* 0x0000006800608947 */ /* 0x002fea0003800000 */
.L_x_153:
[----:B------:R-:W2:Y:S01]  /*21b0*/  LDS.128 R4, [R4+0x130] ;  /* 0x0001300004047984 */ /* 0x000ea20000000c00 */
[----:B------:R-:W-:Y:S01]  /*21c0*/  ISETP.GE.AND P0, PT, R26, 0x1, PT ;  /* 0x000000011a00780c */ /* 0x000fe20003f06270 */
[----:B-1----:R-:W-:Y:S01]  /*21d0*/  VIADD R2, R2, 0xb0 ;  /* 0x000000b002027836 */ /* 0x002fe20000000000 */
[----:B------:R-:W-:Y:S01]  /*21e0*/  @!PT LDS RZ, [RZ] ;  /* 0x00000000fffff984 */ /* 0x000fe20000000800 */
[----:B------:R-:W-:Y:S01]  /*21f0*/  @!PT LDS RZ, [RZ] ;  /* 0x00000000fffff984 */ /* 0x000fe20000000800 */
[----:B------:R-:W-:Y:S01]  /*2200*/  @!PT LDS RZ, [RZ] ;  /* 0x00000000fffff984 */ /* 0x000fe20000000800 */
[----:B------:R-:W-:Y:S01]  /*2210*/  @!PT LDS RZ, [RZ] ;  /* 0x00000000fffff984 */ /* 0x000fe20000000800 */
[----:B------:R1:W-:Y:S06]  /*2220*/  MEMBAR.ALL.CTA ;  /* 0x0000000000007992 */ /* 0x0003ec0000008000 */
[----:B-1----:R-:W1:Y:S01]  /*2230*/  FENCE.VIEW.ASYNC.S ;  /* 0x00000000000073c6 */ /* 0x002e620000000000 */
[----:B------:R-:W-:-:S04]  /*2240*/  PRMT R2, RZ, 0x654, R2 ;  /* 0x00000654ff027816 */ /* 0x000fc80000000002 */
[----:B-1----:R1:W-:Y:S01]  /*2250*/  SYNCS.ARRIVE.TRANS64.RED.A1T0 RZ, [R2+URZ], RZ ;  /* 0x000000ff02ff79a7 */ /* 0x0023e200081004ff */
[----:B--2---:R-:W-:-:S13]  /*2260*/  LOP3.LUT P2, RZ, R6, 0x1, RZ, 0xc0, !PT ;  /* 0x0000000106ff7812 */ /* 0x004fda000784c0ff */
[----:B------:R-:W-:Y:S01]  /*2270*/  @P2 SHF.R.U32.HI R3, RZ, 0x10, R5 ;  /* 0x00000010ff032819 */ /* 0x000fe20000011605 */
[----:B------:R-:W-:Y:S01]  /*2280*/  VOTEU.ANY UP0, P2 ;  /* 0x0000000000ff7886 */ /* 0x000fe20001000100 */
[----:B------:R-:W-:Y:S02]  /*2290*/  @P2 MOV R13, R4 ;  /* 0x00000004000d2202 */ /* 0x000fe40000000f00 */
[----:B------:R-:W-:Y:S02]  /*22a0*/  @P2 R2UR.BROADCAST UR8, R3 ;  /* 0x00000000030822ca */ /* 0x000fe400008e0000 */
[----:B------:R-:W-:-:S11]  /*22b0*/  @P2 LOP3.LUT R11, R5, 0xffff, RZ, 0xc0, !PT ;  /* 0x0000ffff050b2812 */ /* 0x000fd600078ec0ff */
[----:B------:R-:W-:Y:S01]  /*22c0*/  @UP0 UMOV UR36, UR8 ;  /* 0x0000000800240c82 */ /* 0x000fe20008000000 */
[----:B-1----:R-:W-:Y:S05]  /*22d0*/  @!P0 BRA `(.L_x_40) ;  /* 0x0000000000b88947 */ /* 0x002fea0003800000 */
[----:B------:R-:W3:Y:S01]  /*22e0*/  LDC.64 R4, c[0x0][0xb18] ;  /* 0x0002c600ff047b82 */ /* 0x000ee20000000a00 */
[----:B------:R-:W-:-:S07]  /*22f0*/  ISETP.NE.AND P3, PT, R26, 0x1, PT ;  /* 0x000000011a00780c */ /* 0x000fce0003f65270 */
[----:B------:R-:W1:Y:S08]  /*2300*/  LDC.64 R6, c[0x0][0xb10] ;  /* 0x0002c400ff067b82 */ /* 0x000e700000000a00 */
[----:B------:R-:W2:Y:S08]  /*2310*/  LDC R17, c[0x0][0xb20] ;  /* 0x0002c800ff117b82 */ /* 0x000eb00000000800 */
[----:B------:R-:W4:Y:S01]  /*2320*/  LDC R18, c[0x0][0xb0c] ;  /* 0x0002c300ff127b82 */ /* 0x000f220000000800 */
[----:B---3--:R-:W-:Y:S01]  /*2330*/  IMAD.HI.U32 R22, R0, R5, RZ ;  /* 0x0000000500167227 */ /* 0x008fe200078e00ff */
[----:B------:R-:W-:-:S06]  /*2340*/  ISETP.NE.AND P0, PT, R4, 0x1, PT ;  /* 0x000000010400780c */ /* 0x000fcc0003f05270 */
[----:B------:R-:W3:Y:S01]  /*2350*/  LDC.64 R2, c[0x0][0xb28] ;  /* 0x0002ca00ff027b82 */ /* 0x000ee20000000a00 */
[----:B-1----:R-:W-:-:S04]  /*2360*/  IMAD.HI.U32 R20, R9, R6, RZ ;  /* 0x0000000609147227 */ /* 0x002fc800078e00ff */
[----:B------:R-:W-:Y:S01]  /*2370*/  IMAD.HI.U32 R24, R13, R6, RZ ;  /* 0x000000060d187227 */ /* 0x000fe200078e00ff */
[----:B------:R-:W-:Y:S02]  /*2380*/  SHF.R.U32.HI R20, RZ, R7, R20 ;  /* 0x00000007ff147219 */ /* 0x000fe40000011614 */
[----:B--2---:R-:W-:Y:S01]  /*2390*/  SHF.R.U32.HI R19, RZ, R17, R22 ;  /* 0x00000011ff137219 */ /* 0x004fe20000011616 */
[----:B------:R-:W-:Y:S01]  /*23a0*/  IMAD.HI.U32 R22, R11, R5, RZ ;  /* 0x000000050b167227 */ /* 0x000fe200078e00ff */
[----:B------:R-:W-:Y:S02]  /*23b0*/  SHF.R.U32.HI R24, RZ, R7, R24 ;  /* 0x00000007ff187219 */ /* 0x000fe40000011618 */
[----:B------:R-:W-:Y:S02]  /*23c0*/  SEL R19, R0, R19, !P0 ;  /* 0x0000001300137207 */ /* 0x000fe40004000000 */
[----:B------:R-:W-:Y:S02]  /*23d0*/  SHF.R.U32.HI R22, RZ, R17, R22 ;  /* 0x00000011ff167219 */ /* 0x000fe40000011616 */
[----:B----4-:R-:W-:-:S02]  /*23e0*/  ISETP.NE.AND P1, PT, R18, 0x1, PT ;  /* 0x000000011200780c */ /* 0x010fc40003f25270 */
[----:B------:R-:W-:Y:S02]  /*23f0*/  SEL R5, R11, R22, !P0 ;  /* 0x000000160b057207 */ /* 0x000fe40004000000 */
[----:B------:R-:W-:Y:S02]  /*2400*/  SEL R21, R9, R20, !P1 ;  /* 0x0000001409157207 */ /* 0x000fe40004800000 */
[----:B------:R-:W-:Y:S01]  /*2410*/  SEL R7, R13, R24, !P1 ;  /* 0x000000180d077207 */ /* 0x000fe20004800000 */
[----:B---3--:R-:W-:Y:S01]  /*2420*/  IMAD.HI.U32 R20, R19, R2, RZ ;  /* 0x0000000213147227 */ /* 0x008fe200078e00ff */
[----:B------:R-:W-:-:S03]  /*2430*/  IADD3 R17, PT, PT, -R5, RZ, RZ ;  /* 0x000000ff05117210 */ /* 0x000fc60007ffe1ff */
        /* <DEDUP_REMOVED lines=11> */
[----:B------:R-:W-:-:S04]  /*24f0*/  @!P0 IMAD.HI.U32 R20, R7, R2, RZ ;  /* 0x0000000207148227 */ /* 0x000fc800078e00ff */
[----:B------:R-:W-:Y:S01]  /*2500*/  IMAD.MOV R2, RZ, RZ, -R6 ;  /* 0x000000ffff027224 */ /* 0x000fe200078e0a06 */
[----:B------:R-:W-:-:S03]  /*2510*/  @!P0 SHF.R.U32.HI R20, RZ, R3, R20 ;  /* 0x00000003ff148219 */ /* 0x000fc60000011614 */
[----:B------:R-:W-:Y:S01]  /*2520*/  IMAD R2, R26, R2, R5 ;  /* 0x000000021a027224 */ /* 0x000fe200078e0205 */
        /* <DEDUP_REMOVED lines=9> */
.L_x_40:
[----:B------:R-:W1:Y:S02]  /*25c0*/  LDCU UR8, c[0x0][0xb30] ;  /* 0x00016600ff0877ac */ /* 0x000e640008000800 */
[----:B-1----:R-:W-:-:S09]  /*25d0*/  UISETP.NE.AND UP0, UPT, UR8, 0x1, UPT ;  /* 0x000000010800788c */ /* 0x002fd2000bf05270 */
[----:B------:R-:W-:Y:S05]  /*25e0*/  BRA.U UP0, `(.L_x_41) ;  /* 0x0000000100407547 */ /* 0x000fea000b800000 */
[----:B------:R-:W1:Y:S08]  /*25f0*/  LDC.64 R4, c[0x0][0xb10] ;  /* 0x0002c400ff047b82 */ /* 0x000e700000000a00 */
[----:B------:R-:W2:Y:S08]  /*2600*/  LDC.64 R2, c[0x0][0xb18] ;  /* 0x0002c600ff027b82 */ /* 0x000eb00000000a00 */
[----:B------:R-:W4:Y:S08]  /*2610*/  LDC R6, c[0x0][0xb20] ;  /* 0x0002c800ff067b82 */ /* 0x000f300000000800 */
[----:B------:R-:W3:Y:S01]  /*2620*/  LDC R18, c[0x0][0xb0c] ;  /* 0x0002c300ff127b82 */ /* 0x000ee20000000800 */
[----:B-1----:R-:W-:-:S05]  /*2630*/  IMAD.HI.U32 R4, R13, R4, RZ ;  /* 0x000000040d047227 */ /* 0x002fca00078e00ff */
[----:B------:R-:W-:Y:S01]  /*2640*/  SHF.R.U32.HI R4, RZ, R5, R4 ;  /* 0x00000005ff047219 */ /* 0x000fe20000011604 */
[----:B--2---:R-:W-:Y:S01]  /*2650*/  IMAD.HI.U32 R3, R11, R3, RZ ;  /* 0x000000030b037227 */ /* 0x004fe200078e00ff */
[----:B------:R-:W-:-:S04]  /*2660*/  ISETP.NE.AND P0, PT, R2, 0x1, PT ;  /* 0x000000010200780c */ /* 0x000fc80003f05270 */
[----:B----4-:R-:W-:-:S04]  /*2670*/  SHF.R.U32.HI R6, RZ, R6, R3 ;  /* 0x00000006ff067219 */ /* 0x010fc80000011603 */
[----:B------:R-:W-:Y:S02]  /*2680*/  SEL R3, R11, R6, !P0 ;  /* 0x000000060b037207 */ /* 0x000fe40004000000 */
[----:B---3--:R-:W-:-:S04]  /*2690*/  ISETP.NE.AND P1, PT, R18, 0x1, PT ;  /* 0x000000011200780c */ /* 0x008fc80003f25270 */
[----:B------:R-:W-:-:S05]  /*26a0*/  SEL R4, R13, R4, !P1 ;  /* 0x000000040d047207 */ /* 0x000fca0004800000 */
[----:B------:R-:W-:Y:S02]  /*26b0*/  IMAD.IADD R5, R3, 0x1, -R4 ;  /* 0x0000000103057824 */ /* 0x000fe400078e0a04 */
[----:B------:R-:W-:Y:S02]  /*26c0*/  IMAD.IADD R3, R4, 0x1, -R3 ;  /* 0x0000000104037824 */ /* 0x000fe400078e0a03 */
[----:B------:R-:W-:Y:S02]  /*26d0*/  IMAD R13, R5, R18, R13 ;  /* 0x00000012050d7224 */ /* 0x000fe400078e020d */
[----:B------:R-:W-:-:S07]  /*26e0*/  IMAD R11, R3, R2, R11 ;  /* 0x00000002030b7224 */ /* 0x000fce00078e020b */
.L_x_41:
[----:B------:R-:W-:Y:S01]  /*26f0*/  VIADD R14, R14, 0x1 ;  /* 0x000000010e0e7836 */ /* 0x000fe20000000000 */
[----:B------:R-:W-:Y:S01]  /*2700*/  PLOP3.LUT P1, PT, PT, PT, PT, 0x80, 0x8 ;  /* 0x000000000008781c */ /* 0x000fe20003f2f070 */
[----:B------:R-:W-:Y:S02]  /*2710*/  IMAD.IADD R21, R13, 0x1, R60 ;  /* 0x000000010d157824 */ /* 0x000fe400078e023c */
[----:B------:R-:W-:Y:S01]  /*2720*/  IMAD.IADD R20, R11, 0x1, R58 ;  /* 0x000000010b147824 */ /* 0x000fe200078e023a */
[----:B------:R-:W-:-:S04]  /*2730*/  ISETP.NE.AND P0, PT, R14, 0x2, PT ;  /* 0x000000020e00780c */ /* 0x000fc80003f05270 */
[----:B------:R-:W-:Y:S02]  /*2740*/  SEL R3, RZ, 0x1, P0 ;  /* 0x00000001ff037807 */ /* 0x000fe40000000000 */
[----:B------:R-:W-:Y:S02]  /*2750*/  SEL R14, R14, RZ, P0 ;  /* 0x000000ff0e0e7207 */ /* 0x000fe40000000000 */
[----:B------:R-:W-:Y:S01]  /*2760*/  LOP3.LUT R12, R12, R3, RZ, 0x3c, !PT ;  /* 0x000000030c0c7212 */ /* 0x000fe200078e3cff */
[----:B------:R-:W-:Y:S06]  /*2770*/  @P2 BRA `(.L_x_42) ;  /* 0xfffffff000482947 */ /* 0x000fec000383ffff */
[----:B------:R-:W-:Y:S01]  /*2780*/  UIADD3 UR6, UPT, UPT, UR6, 0x28, URZ ;  /* 0x0000002806067890 */ /* 0x000fe2000fffe0ff */
[----:B------:R-:W-:-:S03]  /*2790*/  SHF.L.U32 R3, R15, 0x1f, RZ ;  /* 0x0000001f0f037819 */ /* 0x000fc600000006ff */
[----:B------:R-:W-:-:S09]  /*27a0*/  ULEA UR4, UR26, UR6, 0x3 ;  /* 0x000000061a047291 */ /* 0x000fd2000f8e18ff */
[----:B------:R-:W1:Y:S02]  /*27b0*/  SYNCS.PHASECHK.TRANS64.TRYWAIT P0, [UR4], R3 ;  /* 0x00000003ff0075a7 */ /* 0x000e640008001104 */
[----:B-1----:R-:W-:Y:S05]  /*27c0*/  @!P0 BRA `(.L_x_43) ;  /* 0x0000006000ec8947 */ /* 0x002fea0003800000 */
.L_x_155:
[----:B------:R-:W-:-:S04]  /*27d0*/  UIADD3 UR5, UPT, UPT, UR26, 0x1, URZ ;  /* 0x000000011a057890 */ /* 0x000fc8000fffe0ff */
[----:B------:R-:W-:-:S04]  /*27e0*/  UISETP.NE.AND UP0, UPT, UR5, 0x5, UPT ;  /* 0x000000050500788c */ /* 0x000fc8000bf05270 */
[----:B------:R-:W-:Y:S02]  /*27f0*/  USEL UR7, URZ, 0x1, UP0 ;  /* 0x00000001ff077887 */ /* 0x000fe40008000000 */
[----:B------:R-:W-:-:S04]  /*2800*/  USEL UR5, UR5, URZ, UP0 ;  /* 0x000000ff05057287 */ /* 0x000fc80008000000 */
[----:B------:R-:W-:Y:S01]  /*2810*/  ULEA UR4, UR5, UR6, 0x3 ;  /* 0x0000000605047291 */ /* 0x000fe2000f8e18ff */
[----:B------:R-:W-:-:S04]  /*2820*/  LOP3.LUT R2, R15, UR7, RZ, 0x3c, !PT ;  /* 0x000000070f027c12 */ /* 0x000fc8000f8e3cff */
[----:B-1----:R-:W-:-:S04]  /*2830*/  SHF.L.U32 R3, R2, 0x1f, RZ ;  /* 0x0000001f02037819 */ /* 0x002fc800000006ff */
[----:B------:R-:W1:Y:S02]  /*2840*/  SYNCS.PHASECHK.TRANS64.TRYWAIT P0, [UR4], R3 ;  /* 0x00000003ff0075a7 */ /* 0x000e640008001104 */
[----:B-1----:R-:W-:Y:S05]  /*2850*/  @!P0 BRA `(.L_x_44) ;  /* 0x0000006000e08947 */ /* 0x002fea0003800000 */
.L_x_157:
        /* <DEDUP_REMOVED lines=9> */
.L_x_159:
        /* <DEDUP_REMOVED lines=9> */
.L_x_161:
[----:B------:R-:W-:-:S04]  /*2980*/  UIADD3 UR5, UPT, UPT, UR5, 0x1, URZ ;  /* 0x0000000105057890 */ /* 0x000fc8000fffe0ff */
[----:B------:R-:W-:-:S04]  /*2990*/  UISETP.NE.AND UP0, UPT, UR5, 0x5, UPT ;  /* 0x000000050500788c */ /* 0x000fc8000bf05270 */
[----:B------:R-:W-:Y:S02]  /*29a0*/  USEL UR4, URZ, 0x1, UP0 ;  /* 0x00000001ff047887 */ /* 0x000fe40008000000 */
[----:B------:R-:W-:-:S04]  /*29b0*/  USEL UR5, UR5, URZ, UP0 ;  /* 0x000000ff05057287 */ /* 0x000fc80008000000 */
[----:B------:R-:W-:Y:S01]  /*29c0*/  ULEA UR5, UR5, UR6, 0x3 ;  /* 0x0000000605057291 */ /* 0x000fe2000f8e18ff */
[----:B-1----:R-:W-:-:S04]  /*29d0*/  LOP3.LUT R3, R2, UR4, RZ, 0x3c, !PT ;  /* 0x0000000402037c12 */ /* 0x002fc8000f8e3cff */
[----:B------:R-:W-:Y:S01]  /*29e0*/  SHF.L.U32 R3, R3, 0x1f, RZ ;  /* 0x0000001f03037819 */ /* 0x000fe200000006ff */
[----:B---3--:R-:W-:-:S07]  /*29f0*/  IMAD.U32 R0, RZ, RZ, UR5 ;  /* 0x00000005ff007e24 */ /* 0x008fce000f8e00ff */
.L_x_47:
[----:B-1----:R1:W2:Y:S02]  /*2a00*/  SYNCS.PHASECHK.TRANS64.TRYWAIT P0, [R0+URZ], R3 ;  /* 0x00000003000075a7 */ /* 0x0022a400080011ff */
[----:B--2---:R-:W-:Y:S05]  /*2a10*/  @!P0 NANOSLEEP.SYNCS 0x989680 ;  /* 0x009896800000895d */ /* 0x004fea0003900000 */
[----:B------:R-:W2:Y:S02]  /*2a20*/  @!P0 SYNCS.PHASECHK.TRANS64 P0, [R0+URZ], R3 ;  /* 0x00000003000085a7 */ /* 0x000ea400080010ff */
[----:B--2---:R-:W-:Y:S05]  /*2a30*/  @P0 EXIT ;  /* 0x000000000000094d */ /* 0x004fea0003800000 */
[----:B------:R-:W-:Y:S05]  /*2a40*/  BRA `(.L_x_47) ;  /* 0xfffffffc00ec7947 */ /* 0x000fea000383ffff */
.L_x_22:
[----:B------:R-:W-:-:S04]  /*2a50*/  UISETP.NE.AND UP0, UPT, UR37, URZ, UPT ;  /* 0x000000ff2500728c */ /* 0x000fc8000bf05270 */
[----:B------:R-:W-:-:S09]  /*2a60*/  UISETP.NE.OR UP0, UPT, UR10, 0x1, UP0 ;  /* 0x000000010a00788c */ /* 0x000fd20008705670 */
[----:B------:R-:W-:Y:S05]  /*2a70*/  BRA.U UP0, `(.L_x_48) ;  /* 0x00000005004c7547 */ /* 0x000fea000b800000 */
[----:B------:R-:W-:Y:S01]  /*2a80*/  HFMA2 R11, -RZ, RZ, 0, 0 ;  /* 0x00000000ff0b7431 */ /* 0x000fe200000001ff */
[----:B------:R-:W-:Y:S01]  /*2a90*/  ISETP.GE.U32.AND P2, PT, R10, 0x4, PT ;  /* 0x000000040a00780c */ /* 0x000fe20003f46070 */
[----:B------:R-:W-:Y:S01]  /*2aa0*/  IMAD.MOV.U32 R12, RZ, RZ, 0x1 ;  /* 0x00000001ff0c7424 */ /* 0x000fe200078e00ff */
[----:B------:R-:W-:Y:S01]  /*2ab0*/  CS2R R8, SRZ ;  /* 0x0000000000087805 */ /* 0x000fe2000001ff00 */
[----:B------:R-:W-:Y:S01]  /*2ac0*/  IMAD.MOV.U32 R3, RZ, RZ, RZ ;  /* 0x000000ffff037224 */ /* 0x000fe200078e00ff */
[----:B------:R-:W-:Y:S01]  /*2ad0*/  UMOV UR4, 0x400 ;  /* 0x0000040000047882 */ /* 0x000fe20000000000 */
[----:B------:R-:W-:Y:S01]  /*2ae0*/  UMOV UR6, URZ ;  /* 0x000000ff00067c82 */ /* 0x000fe20008000000 */
[----:B------:R-:W-:-:S12]  /*2af0*/  ULEA UR37, UR37, UR4, 0x18 ;  /* 0x0000000425257291 */ /* 0x000fd8000f8ec0ff */
.L_x_52:
[----:B------:R-:W-:Y:S02]  /*2b00*/  LEA R0, R3, UR37, 0x3 ;  /* 0x0000002503007c11 */ /* 0x000fe4000f8e18ff */
[----:B------:R-:W-:-:S03]  /*2b10*/  SHF.L.U32 R5, R8, 0x1f, RZ ;  /* 0x0000001f08057819 */ /* 0x000fc600000006ff */
[----:B------:R-:W-:Y:S01]  /*2b20*/  VIADD R4, R0, 0x110 ;  /* 0x0000011000047836 */ /* 0x000fe20000000000 */
[----:B------:R-:W1:Y:S02]  /*2b30*/  SYNCS.PHASECHK.TRANS64.TRYWAIT P0, [R0+URZ+0x100], R5 ;  /* 0x00010005000075a7 */ /* 0x000e6400080011ff */
[----:B-1----:R-:W-:Y:S05]  /*2b40*/  @!P0 BRA `(.L_x_49) ;  /* 0x00000060006c8947 */ /* 0x002fea0003800000 */
.L_x_162:
[----:B------:R-:W-:Y:S01]  /*2b50*/  ULEA UR5, UR6, UR37, 0x3 ;  /* 0x0000002506057291 */ /* 0x000fe2000f8e18ff */
[----:B------:R-:W-:Y:S01]  /*2b60*/  PRMT R4, RZ, 0x654, R4 ;  /* 0x00000654ff047816 */ /* 0x000fe20000000004 */
[----:B-1----:R-:W-:Y:S01]  /*2b70*/  @!P2 IMAD.MOV.U32 R5, RZ, RZ, 0x10 ;  /* 0x00000010ff05a424 */ /* 0x002fe200078e00ff */
[----:B------:R-:W-:Y:S01]  /*2b80*/  SHF.L.U32 R7, R12, 0x1f, RZ ;  /* 0x0000001f0c077819 */ /* 0x000fe200000006ff */
[----:B------:R-:W-:Y:S01]  /*2b90*/  UIADD3 UR4, UPT, UPT, UR5, 0xa0, URZ ;  /* 0x000000a005047890 */ /* 0x000fe2000fffe0ff */
[----:B------:R1:W-:Y:S05]  /*2ba0*/  SYNCS.ARRIVE.TRANS64.RED.A1T0 RZ, [R4+URZ], RZ ;  /* 0x000000ff04ff79a7 */ /* 0x0003ea00081004ff */
[----:B------:R-:W-:Y:S01]  /*2bb0*/  IMAD.U32 R13, RZ, RZ, UR4 ;  /* 0x00000004ff0d7e24 */ /* 0x000fe2000f8e00ff */
[----:B------:R-:W2:Y:S04]  /*2bc0*/  SYNCS.PHASECHK.TRANS64.TRYWAIT P0, [UR5+0xb0], R7 ;  /* 0x0000b007ff0075a7 */ /* 0x000ea80008001105 */
[----:B------:R-:W-:Y:S01]  /*2bd0*/  PRMT R13, R10, 0x654, R13 ;  /* 0x000006540a0d7816 */ /* 0x000fe2000000000d */
[----:B-12---:R-:W-:Y:S06]  /*2be0*/  @!P0 BRA `(.L_x_50) ;  /* 0x0000006000588947 */ /* 0x006fec0003800000 */
.L_x_164:
[----:B------:R-:W-:Y:S01]  /*2bf0*/  ULEA UR4, UR6, UR37, 0x4 ;  /* 0x0000002506047291 */ /* 0x000fe2000f8e20ff */
[----:B------:R-:W-:Y:S01]  /*2c00*/  SEL R2, R13, R2, !P2 ;  /* 0x000000020d027207 */ /* 0x000fe20005000000 */
[----:B------:R-:W-:Y:S01]  /*2c10*/  UIADD3 UR5, UPT, UPT, UR5, 0xa0, URZ ;  /* 0x000000a005057890 */ /* 0x000fe2000fffe0ff */
[----:B-1----:R-:W-:Y:S01]  /*2c20*/  LEA R0, R11, UR37, 0x3 ;  /* 0x000000250b007c11 */ /* 0x002fe2000f8e18ff */
[----:B------:R-:W-:Y:S01]  /*2c30*/  UIADD3 UR4, UPT, UPT, UR4, 0x130, URZ ;  /* 0x0000013004047890 */ /* 0x000fe2000fffe0ff */
[----:B------:R1:W-:Y:S01]  /*2c40*/  @!P2 SYNCS.ARRIVE.TRANS64.RED RZ, [R2+URZ], R5 ;  /* 0x0000000502ffa9a7 */ /* 0x0003e200080004ff */
[----:B------:R-:W-:Y:S01]  /*2c50*/  UIADD3 UR6, UPT, UPT, UR6, 0x1, URZ ;  /* 0x0000000106067890 */ /* 0x000fe2000fffe0ff */
[----:B------:R-:W-:-:S03]  /*2c60*/  VIADD R3, R3, 0x1 ;  /* 0x0000000103037836 */ /* 0x000fc60000000000 */
[----:B------:R-:W-:Y:S02]  /*2c70*/  UISETP.NE.AND UP0, UPT, UR6, 0x2, UPT ;  /* 0x000000020600788c */ /* 0x000fe4000bf05270 */
[----:B------:R-:W-:Y:S01]  /*2c80*/  ISETP.NE.AND P0, PT, R3, 0x2, PT ;  /* 0x000000020300780c */ /* 0x000fe20003f05270 */
[----:B------:R-:W-:Y:S06]  /*2c90*/  UGETNEXTWORKID.BROADCAST [UR4], [UR5] ;  /* 0x00000000040073ca */ /* 0x000fec0008000100 */
[----:B------:R-:W-:Y:S02]  /*2ca0*/  USEL UR4, URZ, 0x1, UP0 ;  /* 0x00000001ff047887 */ /* 0x000fe40008000000 */
[----:B------:R-:W-:-:S04]  /*2cb0*/  USEL UR6, UR6, URZ, UP0 ;  /* 0x000000ff06067287 */ /* 0x000fc80008000000 */
[----:B------:R-:W-:Y:S02]  /*2cc0*/  LOP3.LUT R12, R12, UR4, RZ, 0x3c, !PT ;  /* 0x000000040c0c7c12 */ /* 0x000fe4000f8e3cff */
[----:B-1----:R-:W-:-:S04]  /*2cd0*/  SHF.L.U32 R5, R9, 0x1f, RZ ;  /* 0x0000001f09057819 */ /* 0x002fc800000006ff */
[----:B------:R-:W1:Y:S02]  /*2ce0*/  SYNCS.PHASECHK.TRANS64.TRYWAIT P1, [R0+URZ+0xa0], R5 ;  /* 0x0000a005000075a7 */ /* 0x000e6400080211ff */
[----:B-1----:R-:W-:Y:S05]  /*2cf0*/  @!P1 BRA `(.L_x_51) ;  /* 0x00000060002c9947 */ /* 0x002fea0003800000 */
.L_x_165:
[----:B------:R-:W-:Y:S01]  /*2d00*/  LEA R4, R11, UR37, 0x4 ;  /* 0x000000250b047c11 */ /* 0x000fe2000f8e20ff */
[----:B-1----:R-:W-:Y:S01]  /*2d10*/  VIADD R0, R0, 0xb0 ;  /* 0x000000b000007836 */ /* 0x002fe20000000000 */
[----:B------:R-:W-:Y:S01]  /*2d20*/  SEL R3, R3, RZ, P0 ;  /* 0x000000ff03037207 */ /* 0x000fe20000000000 */
[----:B------:R-:W-:-:S03]  /*2d30*/  VIADD R11, R11, 0x1 ;  /* 0x000000010b0b7836 */ /* 0x000fc60000000000 */
[----:B------:R-:W1:Y:S01]  /*2d40*/  LDS.128 R4, [R4+0x130] ;  /* 0x0001300004047984 */ /* 0x000e620000000c00 */
[----:B------:R-:W-:Y:S02]  /*2d50*/  PRMT R0, RZ, 0x654, R0 ;  /* 0x00000654ff007816 */ /* 0x000fe40000000000 */
[C---:B------:R-:W-:Y:S01]  /*2d60*/  ISETP.NE.AND P1, PT, R11.reuse, 0x2, PT ;  /* 0x000000020b00780c */ /* 0x040fe20003f25270 */
[----:B------:R-:W-:Y:S01]  /*2d70*/  @!PT LDS RZ, [RZ] ;  /* 0x00000000fffff984 */ /* 0x000fe20000000800 */
[----:B------:R-:W-:Y:S01]  /*2d80*/  @!PT LDS RZ, [RZ] ;  /* 0x00000000fffff984 */ /* 0x000fe20000000800 */
[----:B------:R-:W-:Y:S01]  /*2d90*/  @!PT LDS RZ, [RZ] ;  /* 0x00000000fffff984 */ /* 0x000fe20000000800 */
[----:B------:R-:W-:Y:S01]  /*2da0*/  @!PT LDS RZ, [RZ] ;  /* 0x00000000fffff984 */ /* 0x000fe20000000800 */
[----:B------:R2:W-:Y:S06]  /*2db0*/  MEMBAR.ALL.CTA ;  /* 0x0000000000007992 */ /* 0x0005ec0000008000 */
[----:B--2---:R-:W2:Y:S01]  /*2dc0*/  FENCE.VIEW.ASYNC.S ;  /* 0x00000000000073c6 */ /* 0x004ea20000000000 */
[----:B------:R-:W-:Y:S01]  /*2dd0*/  SEL R11, R11, RZ, P1 ;  /* 0x000000ff0b0b7207 */ /* 0x000fe20000800000 */
[----:B--2---:R2:W-:Y:S01]  /*2de0*/  SYNCS.ARRIVE.TRANS64.RED.A1T0 RZ, [R0+URZ], RZ ;  /* 0x000000ff00ff79a7 */ /* 0x0045e200081004ff */
[----:B-1----:R-:W-:-:S02]  /*2df0*/  LOP3.LUT P3, RZ, R6, 0x1, RZ, 0xc0, !PT ;  /* 0x0000000106ff7812 */ /* 0x002fc4000786c0ff */
[----:B------:R-:W-:-:S04]  /*2e00*/  SEL R5, RZ, 0x1, P0 ;  /* 0x00000001ff057807 */ /* 0x000fc80000000000 */
[----:B------:R-:W-:Y:S02]  /*2e10*/  LOP3.LUT R8, R8, R5, RZ, 0x3c, !PT ;  /* 0x0000000508087212 */ /* 0x000fe400078e3cff */
[----:B--2---:R-:W-:-:S04]  /*2e20*/  SEL R0, RZ, 0x1, P1 ;  /* 0x00000001ff007807 */ /* 0x004fc80000800000 */
[----:B------:R-:W-:Y:S01]  /*2e30*/  LOP3.LUT R9, R9, R0, RZ, 0x3c, !PT ;  /* 0x0000000009097212 */ /* 0x000fe200078e3cff */
[----:B------:R-:W-:Y:S06]  /*2e40*/  @P3 BRA `(.L_x_52) ;  /* 0xfffffffc002c3947 */ /* 0x000fec000383ffff */
[----:B------:R-:W-:Y:S01]  /*2e50*/  ULEA UR5, UR6, UR37, 0x3 ;  /* 0x0000002506057291 */ /* 0x000fe2000f8e18ff */
[----:B------:R-:W-:-:S08]  /*2e60*/  SHF.L.U32 R3, R12, 0x1f, RZ ;  /* 0x0000001f0c037819 */ /* 0x000fd000000006ff */
[----:B------:R-:W1:Y:S02]  /*2e70*/  SYNCS.PHASECHK.TRANS64 P0, [UR5+0xb0], R3 ;  /* 0x0000b003ff0075a7 */ /* 0x000e640008001005 */
[----:B-1----:R-:W-:Y:S05]  /*2e80*/  @P0 BRA `(.L_x_53) ;  /* 0x0000000000080947 */ /* 0x002fea0003800000 */
[----:B------:R-:W1:Y:S02]  /*2e90*/  SYNCS.PHASECHK.TRANS64.TRYWAIT P0, [UR5+0xb0], R3 ;  /* 0x0000b003ff0075a7 */ /* 0x000e640008001105 */
[----:B-1----:R-:W-:Y:S05]  /*2ea0*/  @!P0 BRA `(.L_x_54) ;  /* 0x0000005c00d48947 */ /* 0x002fea0003800000 */
.L_x_53:
[----:B------:R-:W-:-:S04]  /*2eb0*/  UIADD3 UR4, UPT, UPT, UR6, 0x1, URZ ;  /* 0x0000000106047890 */ /* 0x000fc8000fffe0ff */
[----:B------:R-:W-:-:S04]  /*2ec0*/  UISETP.NE.AND UP0, UPT, UR4, 0x2, UPT ;  /* 0x000000020400788c */ /* 0x000fc8000bf05270 */
[----:B------:R-:W-:Y:S02]  /*2ed0*/  USEL UR7, URZ, 0x1, UP0 ;  /* 0x00000001ff077887 */ /* 0x000fe40008000000 */
[----:B------:R-:W-:-:S04]  /*2ee0*/  USEL UR4, UR4, URZ, UP0 ;  /* 0x000000ff04047287 */ /* 0x000fc80008000000 */
[----:B------:R-:W-:Y:S01]  /*2ef0*/  ULEA UR4, UR4, UR37, 0x3 ;  /* 0x0000002504047291 */ /* 0x000fe2000f8e18ff */
[----:B-1----:R-:W-:-:S04]  /*2f00*/  LOP3.LUT R3, R12, UR7, RZ, 0x3c, !PT ;  /* 0x000000070c037c12 */ /* 0x002fc8000f8e3cff */
[----:B------:R-:W-:-:S04]  /*2f10*/  SHF.L.U32 R0, R3, 0x1f, RZ ;  /* 0x0000001f03007819 */ /* 0x000fc800000006ff */
[----:B------:R-:W1:Y:S02]  /*2f20*/  SYNCS.PHASECHK.TRANS64 P0, [UR4+0xb0], R0 ;  /* 0x0000b000ff0075a7 */ /* 0x000e640008001004 */
[----:B-1----:R-:W-:Y:S05]  /*2f30*/  @P0 EXIT ;  /* 0x000000000000094d */ /* 0x002fea0003800000 */
[----:B------:R-:W-:Y:S02]  /*2f40*/  SHF.L.U32 R3, R3, 0x1f, RZ ;  /* 0x0000001f03037819 */ /* 0x000fe400000006ff */
[----:B------:R-:W-:-:S07]  /*2f50*/  MOV R0, UR4 ;  /* 0x0000000400007c02 */ /* 0x000fce0008000f00 */
.L_x_55:
[----:B-1----:R1:W2:Y:S02]  /*2f60*/  SYNCS.PHASECHK.TRANS64.TRYWAIT P0, [R0+URZ+0xb0], R3 ;  /* 0x0000b003000075a7 */ /* 0x0022a400080011ff */
[----:B--2---:R-:W-:Y:S05]  /*2f70*/  @!P0 NANOSLEEP.SYNCS 0x989680 ;  /* 0x009896800000895d */ /* 0x004fea0003900000 */
[----:B------:R-:W2:Y:S02]  /*2f80*/  @!P0 SYNCS.PHASECHK.TRANS64 P0, [R0+URZ+0xb0], R3 ;  /* 0x0000b003000085a7 */ /* 0x000ea400080010ff */
[----:B--2---:R-:W-:Y:S05]  /*2f90*/  @P0 EXIT ;  /* 0x000000000000094d */ /* 0x004fea0003800000 */
[----:B------:R-:W-:Y:S05]  /*2fa0*/  BRA `(.L_x_55) ;  /* 0xfffffffc00ec7947 */ /* 0x000fea000383ffff */
.L_x_48:
[----:B------:R-:W-:Y:S05]  /*2fb0*/  BRA.U UP4, `(.L_x_56) ;  /* 0x0000001104d07547 */ /* 0x000fea000b800000 */
[----:B------:R-:W-:Y:S01]  /*2fc0*/  UMOV UR4, 0x40 ;  /* 0x0000004000047882 */ /* 0x000fe20000000000 */
[----:B------:R-:W-:Y:S01]  /*2fd0*/  NOP ;  /* 0x0000000000007918 */ /* 0x000fe20000000000 */
[----:B------:R-:W-:Y:S01]  /*2fe0*/  ULEA UR4, UR37, UR4, 0x18 ;  /* 0x0000000425047291 */ /* 0x000fe2000f8ec0ff */
[----:B------:R-:W-:Y:S02]  /*2ff0*/  UMOV UR5, 0x400 ;  /* 0x0000040000057882 */ /* 0x000fe40000000000 */
[----:B------:R-:W-:-:S06]  /*3000*/  ULEA UR37, UR37, UR5, 0x18 ;  /* 0x0000000525257291 */ /* 0x000fcc000f8ec0ff */
[----:B------:R-:W1:Y:S02]  /*3010*/  LDS.U8 R2, [UR4+0x1c] ;  /* 0x00001c04ff027984 */ /* 0x000e640008000000 */
[----:B-1----:R-:W-:-:S13]  /*3020*/  ISETP.NE.AND P0, PT, R2, RZ, PT ;  /* 0x000000ff0200720c */ /* 0x002fda0003f05270 */
[----:B------:R-:W-:Y:S05]  /*3030*/  @P0 BRA `(.L_x_57) ;  /* 0x0000000400080947 */ /* 0x000fea0003800000 */
[----:B------:R-:W-:Y:S02]  /*3040*/  UISETP.NE.U32.AND UP0, UPT, UR9, 0x1, UPT ;  /* 0x000000010900788c */ /* 0x000fe4000bf05070 */
[----:B------:R-:W-:-:S07]  /*3050*/  UIADD3 UR6, UPT, UPT, UR4, 0x8, URZ ;  /* 0x0000000804067890 */ /* 0x000fce000fffe0ff */
[----:B------:R-:W-:Y:S05]  /*3060*/  BRA.U !UP0, `(.L_x_58) ;  /* 0x00000001089c7547 */ /* 0x000fea000b800000 */
[----:B------:R-:W-:Y:S01]  /*3070*/  ELECT P0, URZ, PT ;  /* 0x0000000000ff782f */ /* 0x000fe20003800000 */
[----:B------:R-:W-:-:S12]  /*3080*/  BSSY B0, `(.L_x_58) ;  /* 0x0000025000007945 */ /* 0x000fd80003800000 */
[----:B------:R-:W-:Y:S05]  /*3090*/  @!P0 BRA `(.L_x_59) ;  /* 0x00000000008c8947 */ /* 0x000fea0003800000 */
[----:B------:R-:W-:-:S05]  /*30a0*/  UMOV UR5, 0x10 ;  /* 0x0000001000057882 */ /* 0x000fca0000000000 */
[----:B------:R-:W-:Y:S04]  /*30b0*/  DEPBAR.LE SB1, 0x36 ;  /* 0x00009d800000791a */ /* 0x000fe80000000000 */
[----:B------:R-:W1:Y:S02]  /*30c0*/  UTCATOMSWS.2CTA.FIND_AND_SET.ALIGN UP1, UR5, UR5 ;  /* 0x00000005000575e3 */ /* 0x000e640008220800 */
[----:B-1----:R-:W-:Y:S01]  /*30d0*/  MOV R11, UR5 ;  /* 0x00000005000b7c02 */ /* 0x002fe20008000f00 */
[----:B------:R-:W-:Y:S06]  /*30e0*/  BRA.U UP1, `(.L_x_60) ;  /* 0x0000000101187547 */ /* 0x000fec000b800000 */
.L_x_61:
[----:B------:R-:W-:Y:S05]  /*30f0*/  NANOSLEEP 0x64 ;  /* 0x000000640000795d */ /* 0x000fea0003800000 */
[----:B------:R-:W-:-:S05]  /*3100*/  UMOV UR5, 0x10 ;  /* 0x0000001000057882 */ /* 0x000fca0000000000 */
[----:B------:R-:W-:Y:S04]  /*3110*/  DEPBAR.LE SB1, 0x36 ;  /* 0x00009d800000791a */ /* 0x000fe80000000000 */
[----:B------:R-:W1:Y:S02]  /*3120*/  UTCATOMSWS.2CTA.FIND_AND_SET.ALIGN UP1, UR5, UR5 ;  /* 0x00000005000575e3 */ /* 0x000e640008220800 */
[----:B-1----:R-:W-:Y:S01]  /*3130*/  MOV R11, UR5 ;  /* 0x00000005000b7c02 */ /* 0x002fe20008000f00 */
[----:B------:R-:W-:Y:S05]  /*3140*/  BRA.U !UP1, `(.L_x_61) ;  /* 0xfffffffd09e87547 */ /* 0x000fea000b83ffff */
.L_x_60:
[----:B------:R-:W1:Y:S01]  /*3150*/  LDS R5, [UR4+0x10] ;  /* 0x00001004ff057984 */ /* 0x000e620008000800 */
[----:B------:R-:W-:Y:S01]  /*3160*/  IMAD.U32 R3, RZ, RZ, UR37 ;  /* 0x00000025ff037e24 */ /* 0x000fe2000f8e00ff */
[----:B------:R-:W-:-:S03]  /*3170*/  MOV R2, UR8 ;  /* 0x0000000800027c02 */ /* 0x000fc60008000f00 */
[----:B------:R-:W-:Y:S01]  /*3180*/  VIADD R3, R3, 0x150 ;  /* 0x0000015003037836 */ /* 0x000fe20000000000 */
[----:B-1----:R-:W-:-:S04]  /*3190*/  SHF.L.U32 R5, R5, 0x1f, RZ ;  /* 0x0000001f05057819 */ /* 0x002fc800000006ff */
[----:B------:R-:W1:Y:S02]  /*31a0*/  SYNCS.PHASECHK.TRANS64.TRYWAIT P0, [UR4+0x8], R5 ;  /* 0x00000805ff0075a7 */ /* 0x000e640008001104 */
[----:B-1----:R-:W-:Y:S05]  /*31b0*/  @P0 BRA `(.L_x_62) ;  /* 0x0000000000080947 */ /* 0x002fea0003800000 */
[----:B------:R-:W1:Y:S02]  /*31c0*/  SYNCS.PHASECHK.TRANS64.TRYWAIT P0, [UR4+0x8], R5 ;  /* 0x00000805ff0075a7 */ /* 0x000e640008001104 */
[----:B-1----:R-:W-:Y:S05]  /*31d0*/  @!P0 BRA `(.L_x_63) ;  /* 0x0000005c00208947 */ /* 0x002fea0003800000 */
.L_x_62:
[----:B-1----:R-:W-:Y:S01]  /*31e0*/  HFMA2 R4, -RZ, RZ, 0, 5.9604644775390625e-08 ;  /* 0x00000001ff047431 */ /* 0x002fe200000001ff */
[----:B------:R-:W-:Y:S01]  /*31f0*/  UPRMT UR5, UR8, 0x654, UR6 ;  /* 0x0000065408057896 */ /* 0x000fe20008000006 */
[----:B------:R-:W-:Y:S01]  /*3200*/  IMAD.MOV.U32 R6, RZ, RZ, 0xffff ;  /* 0x0000ffffff067424 */ /* 0x000fe200078e00ff */
[----:B------:R-:W-:Y:S01]  /*3210*/  PRMT R2, R2, 0x654, R3 ;  /* 0x0000065402027816 */ /* 0x000fe20000000003 */
[----:B------:R-:W-:Y:S02]  /*3220*/  IMAD.MOV.U32 R5, RZ, RZ, 0x4 ;  /* 0x00000004ff057424 */ /* 0x000fe400078e00ff */
[----:B------:R-:W-:Y:S01]  /*3230*/  IMAD.SHL.U32 R9, R11, 0x20, RZ ;  /* 0x000000200b097824 */ /* 0x000fe200078e00ff */
[----:B------:R-:W-:Y:S02]  /*3240*/  MOV R3, UR5 ;  /* 0x0000000500037c02 */ /* 0x000fe40008000f00 */
[-C--:B------:R-:W-:Y:S01]  /*3250*/  SHF.L.U32 R7, R6, R11.reuse, RZ ;  /* 0x0000000b06077219 */ /* 0x080fe200000006ff */
[----:B------:R1:W-:Y:S01]  /*3260*/  SYNCS.ARRIVE.TRANS64.RED RZ, [UR5], R5 ;  /* 0x00000005ffff79a7 */ /* 0x0003e20008000405 */
[----:B------:R-:W-:Y:S01]  /*3270*/  SHF.L.U32 R6, R4, R11, RZ ;  /* 0x0000000b04067219 */ /* 0x000fe200000006ff */
[----:B------:R1:W-:Y:S04]  /*3280*/  STS [UR37+0x150], R9 ;  /* 0x00015009ff007988 */ /* 0x0003e80008000825 */
[----:B------:R1:W-:Y:S04]  /*3290*/  STAS [R2.64], R11 ;  /* 0x0000000b02007dbd */ /* 0x0003e8000c0008ff */
[----:B------:R1:W-:Y:S04]  /*32a0*/  ATOMS.OR RZ, [UR4+0x14], R7 ;  /* 0x00001407ffff798c */ /* 0x0003e8000b000004 */
[----:B------:R1:W-:Y:S04]  /*32b0*/  ATOMS.OR RZ, [UR4+0x18], R6 ;  /* 0x00001806ffff798c */ /* 0x0003e8000b000004 */
[----:B------:R1:W-:Y:S02]  /*32c0*/  ATOMS.XOR RZ, [UR4+0x10], R4 ;  /* 0x00001004ffff798c */ /* 0x0003e4000b800004 */
.L_x_59:
[----:B------:R-:W-:Y:S05]  /*32d0*/  BSYNC B0 ;  /* 0x0000000000007941 */ /* 0x000fea0003800000 */
.L_x_58:
[----:B------:R-:W-:Y:S05]  /*32e0*/  BRA.U UP0, `(.L_x_64) ;  /* 0x00000001006c7547 */ /* 0x000fea000b800000 */
[----:B------:R-:W-:-:S03]  /*32f0*/  UMOV UR5, 0xffffffff ;  /* 0xffffffff00057882 */ /* 0x000fc60000000000 */
[----:B------:R-:W-:Y:S05]  /*3300*/  BRA.DIV UR5, `(.L_x_65) ;  /* 0x0000005a05ec7947 */ /* 0x000fea000b800000 */
[----:B------:R-:W-:-:S13]  /*3310*/  ELECT P6, URZ, PT ;  /* 0x0000000000ff782f */ /* 0x000fda00038c0000 */
.L_x_169:
[----:B------:R-:W-:Y:S05]  /*3320*/  @!P6 BRA `(.L_x_64) ;  /* 0x00000000005ce947 */ /* 0x000fea0003800000 */
[----:B-1----:R-:W1:Y:S02]  /*3330*/  LDS R3, [UR4+0x10] ;  /* 0x00001004ff037984 */ /* 0x002e640008000800 */
[----:B-1----:R-:W-:-:S04]  /*3340*/  SHF.L.U32 R3, R3, 0x1f, RZ ;  /* 0x0000001f03037819 */ /* 0x002fc800000006ff */
[----:B------:R-:W1:Y:S02]  /*3350*/  SYNCS.PHASECHK.TRANS64.TRYWAIT P0, [UR4+0x8], R3 ;  /* 0x00000803ff0075a7 */ /* 0x000e640008001104 */
[----:B-1----:R-:W-:Y:S05]  /*3360*/  @P0 BRA `(.L_x_66) ;  /* 0x0000000000080947 */ /* 0x002fea0003800000 */
[----:B------:R-:W1:Y:S02]  /*3370*/  SYNCS.PHASECHK.TRANS64.TRYWAIT P0, [UR4+0x8], R3 ;  /* 0x00000803ff0075a7 */ /* 0x000e640008001104 */
[----:B-1----:R-:W-:Y:S05]  /*3380*/  @!P0 BRA `(.L_x_67) ;  /* 0x0000005800ec8947 */ /* 0x002fea0003800000 */
.L_x_66:
[----:B------:R-:W2:Y:S01]  /*3390*/  LDS R5, [UR37+0x150] ;  /* 0x00015025ff057984 */ /* 0x000ea20008000800 */
[----:B-1----:R-:W-:Y:S02]  /*33a0*/  HFMA2 R2, -RZ, RZ, 0, 5.9604644775390625e-08 ;  /* 0x00000001ff027431 */ /* 0x002fe400000001ff */
[----:B------:R-:W-:Y:S01]  /*33b0*/  IMAD.MOV.U32 R3, RZ, RZ, 0xffff ;  /* 0x0000ffffff037424 */ /* 0x000fe200078e00ff */
[----:B------:R-:W-:Y:S01]  /*33c0*/  UPRMT UR5, UR8, 0x654, UR6 ;  /* 0x0000065408057896 */ /* 0x000fe20008000006 */
[----:B--2---:R-:W-:-:S03]  /*33d0*/  IMAD.SHL.U32 R4, R5, 0x20, RZ ;  /* 0x0000002005047824 */ /* 0x004fc600078e00ff */
[-C--:B------:R-:W-:Y:S02]  /*33e0*/  SHF.L.U32 R3, R3, R5.reuse, RZ ;  /* 0x0000000503037219 */ /* 0x080fe400000006ff */
[----:B------:R-:W-:Y:S01]  /*33f0*/  SHF.L.U32 R5, R2, R5, RZ ;  /* 0x0000000502057219 */ /* 0x000fe200000006ff */
[----:B------:R2:W-:Y:S04]  /*3400*/  STS [UR37+0x150], R4 ;  /* 0x00015004ff007988 */ /* 0x0005e80008000825 */
[----:B------:R2:W-:Y:S04]  /*3410*/  ATOMS.OR RZ, [UR4+0x14], R3 ;  /* 0x00001403ffff798c */ /* 0x0005e8000b000004 */
[----:B------:R2:W-:Y:S01]  /*3420*/  ATOMS.OR RZ, [UR4+0x18], R5 ;  /* 0x00001805ffff798c */ /* 0x0005e2000b000004 */
[----:B------:R-:W-:Y:S03]  /*3430*/  SYNCS.ARRIVE.TRANS64.RED.A1T0 RZ, [UR5], RZ ;  /* 0x000000ffffff79a7 */ /* 0x000fe60008100405 */
[----:B------:R2:W-:Y:S01]  /*3440*/  ATOMS.XOR RZ, [UR4+0x10], R2 ;  /* 0x00001002ffff798c */ /* 0x0005e2000b800004 */
[----:B------:R-:W-:Y:S05]  /*3450*/  BRA `(.L_x_64) ;  /* 0x0000000000107947 */ /* 0x000fea0003800000 */
.L_x_57:
[----:B------:R-:W-:-:S05]  /*3460*/  MOV R2, 0xffffffff ;  /* 0xffffffff00027802 */ /* 0x000fca0000000f00 */
[----:B------:R1:W-:Y:S02]  /*3470*/  STS [UR37+0x150], R2 ;  /* 0x00015002ff007988 */ /* 0x0003e40008000825 */
[----:B-1----:R-:W-:Y:S02]  /*3480*/  MOV R2, 0x34a0 ;  /* 0x000034a000027802 */ /* 0x002fe40000000f00 */
[----:B-----5:R-:W-:Y:S05]  /*3490*/  CALL.REL.NOINC `($__internal_1_$__cuda_sm10x_tcgen05_guardrail_trap_phase_invalid_during_alloc) ;  /* 0x0000006000c07944 */ /* 0x020fea0003c00000 */
.L_x_64:
[----:B------:R-:W-:Y:S05]  /*34a0*/  WARPSYNC.ALL ;  /* 0x0000000000007948 */ /* 0x000fea0003800000 */
[----:B------:R-:W3:Y:S01]  /*34b0*/  S2UR UR5, SR_CgaCtaId ;  /* 0x00000000000579c3 */ /* 0x000ee20000008800 */
[----:B------:R-:W-:Y:S01]  /*34c0*/  UMOV UR4, 0x400 ;  /* 0x0000040000047882 */ /* 0x000fe20000000000 */
[----:B------:R-:W-:-:S06]  /*34d0*/  NOP ;  /* 0x0000000000007918 */ /* 0x000fcc0000000000 */
[----:B------:R-:W-:Y:S06]  /*34e0*/  BAR.ARV 0x6, 0xa0 ;  /* 0x0182800000007b1d */ /* 0x000fec0000002000 */
[----:B------:R-:W4:Y:S01]  /*34f0*/  LDCU UR6, c[0x0][0x38c] ;  /* 0x00007180ff0677ac */ /* 0x000f220008000800 */
[----:B------:R-:W-:Y:S01]  /*3500*/  LOP3.LUT R0, R0, 0xffff, RZ, 0xc0, !PT ;  /* 0x0000ffff00007812 */ /* 0x000fe200078ec0ff */
[----:B-1----:R-:W-:Y:S01]  /*3510*/  IMAD.MOV.U32 R9, RZ, RZ, 0x1 ;  /* 0x00000001ff097424 */ /* 0x002fe200078e00ff */
[----:B------:R-:W-:Y:S01]  /*3520*/  LOP3.LUT R8, R8, 0xffff, RZ, 0xc0, !PT ;  /* 0x0000ffff08087812 */ /* 0x000fe200078ec0ff */
[----:B------:R-:W-:Y:S01]  /*3530*/  UMOV UR17, URZ ;  /* 0x000000ff00117c82 */ /* 0x000fe20008000000 */
[----:B------:R-:W-:Y:S01]  /*3540*/  R2UR UR11, R0 ;  /* 0x00000000000b72ca */ /* 0x000fe200000e0000 */
[----:B------:R-:W-:Y:S01]  /*3550*/  UMOV UR16, URZ ;  /* 0x000000ff00107c82 */ /* 0x000fe20008000000 */
[----:B------:R-:W-:Y:S01]  /*3560*/  R2UR UR12, R8 ;  /* 0x00000000080c72ca */ /* 0x000fe200000e0000 */
[----:B------:R-:W-:Y:S01]  /*3570*/  IMAD.MOV.U32 R8, RZ, RZ, RZ ;  /* 0x000000ffff087224 */ /* 0x000fe200078e00ff */
[----:B------:R-:W-:Y:S01]  /*3580*/  UMOV UR15, URZ ;  /* 0x000000ff000f7c82 */ /* 0x000fe20008000000 */
[----:B---3--:R-:W-:-:S02]  /*3590*/  ULEA UR5, UR5, UR4, 0x18 ;  /* 0x0000000405057291 */ /* 0x008fc4000f8ec0ff */
[----:B------:R-:W-:Y:S02]  /*35a0*/  UISETP.NE.AND UP2, UPT, UR9, URZ, UPT ;  /* 0x000000ff0900728c */ /* 0x000fe4000bf45270 */
[----:B------:R-:W-:Y:S02]  /*35b0*/  UIADD3 UR20, UPT, UPT, UR5, 0x4300, URZ ;  /* 0x0000430005147890 */ /* 0x000fe4000fffe0ff */
[----:B------:R-:W-:Y:S02]  /*35c0*/  UIADD3 UR19, UPT, UPT, UR5, 0xe300, URZ ;  /* 0x0000e30005137890 */ /* 0x000fe4000fffe0ff */
[----:B----4-:R-:W-:Y:S01]  /*35d0*/  UIADD3 UR6, UPT, UPT, UR6, 0x3f, URZ ;  /* 0x0000003f06067890 */ /* 0x010fe2000fffe0ff */
[----:B--2---:R-:W1:Y:S01]  /*35e0*/  LDS R2, [UR5+0x150] ;  /* 0x00015005ff027984 */ /* 0x004e620008000800 */
[----:B------:R-:W-:Y:S02]  /*35f0*/  USHF.R.U32.HI UR20, URZ, 0x4, UR20 ;  /* 0x00000004ff147899 */ /* 0x000fe40008011614 */
[----:B------:R-:W-:-:S02]  /*3600*/  USHF.R.S32.HI UR4, URZ, 0x1f, UR6 ;  /* 0x0000001fff047899 */ /* 0x000fc40008011406 */
[----:B------:R-:W-:Y:S02]  /*3610*/  USHF.R.U32.HI UR19, URZ, 0x4, UR19 ;  /* 0x00000004ff137899 */ /* 0x000fe40008011613 */
[----:B------:R-:W-:Y:S01]  /*3620*/  ULEA.HI UR4, UR4, UR6, URZ, 0x6 ;  /* 0x0000000604047291 */ /* 0x000fe2000f8f30ff */
[----:B------:R-:W-:Y:S01]  /*3630*/  UMOV UR28, 0x0 ;  /* 0x00000000001c7882 */ /* 0x000fe20000000000 */
[----:B------:R-:W-:Y:S02]  /*3640*/  UMOV UR29, 0x8218010 ;  /* 0x08218010001d7882 */ /* 0x000fe40000000000 */
[----:B------:R-:W-:Y:S02]  /*3650*/  USHF.R.S32.HI UR4, URZ, 0x6, UR4 ;  /* 0x00000006ff047899 */ /* 0x000fe40008011404 */
[----:B------:R-:W-:Y:S02]  /*3660*/  ULOP3.LUT UR20, UR20, 0x3fff, URZ, 0xc0, !UPT ;  /* 0x00003fff14147892 */ /* 0x000fe4000f8ec0ff */
[----:B------:R-:W-:-:S02]  /*3670*/  UISETP.LT.AND UP0, UPT, UR4, 0x1, UPT ;  /* 0x000000010400788c */ /* 0x000fc4000bf01270 */
[----:B------:R-:W-:Y:S02]  /*3680*/  ULOP3.LUT UR19, UR19, 0x3fff, URZ, 0xc0, !UPT ;  /* 0x00003fff13137892 */ /* 0x000fe4000f8ec0ff */
[----:B------:R-:W-:Y:S01]  /*3690*/  USEL UR18, UR4, 0x1, !UP0 ;  /* 0x0000000104127887 */ /* 0x000fe2000c000000 */
[----:B------:R-:W-:Y:S01]  /*36a0*/  UMOV UR26, 0x0 ;  /* 0x00000000001a7882 */ /* 0x000fe20000000000 */
[----:B------:R-:W-:Y:S01]  /*36b0*/  UMOV UR27, 0x8218010 ;  /* 0x08218010001b7882 */ /* 0x000fe20000000000 */
[----:B------:R-:W-:Y:S01]  /*36c0*/  UMOV UR24, 0x0 ;  /* 0x0000000000187882 */ /* 0x000fe20000000000 */
[----:B------:R-:W-:Y:S01]  /*36d0*/  UMOV UR25, 0x8218010 ;  /* 0x0821801000197882 */ /* 0x000fe20000000000 */
[----:B------:R-:W-:Y:S01]  /*36e0*/  UMOV UR22, 0x0 ;  /* 0x0000000000167882 */ /* 0x000fe20000000000 */
[----:B------:R-:W-:Y:S01]  /*36f0*/  UMOV UR23, 0x8218010 ;  /* 0x0821801000177882 */ /* 0x000fe20000000000 */
[----:B-1----:R-:W-:Y:S02]  /*3700*/  R2UR UR21, R2 ;  /* 0x00000000021572ca */ /* 0x002fe400000e0000 */
[----:B------:R-:W-:-:S13]  /*3710*/  CS2R R2, SRZ ;  /* 0x0000000000027805 */ /* 0x000fda000001ff00 */
.L_x_75:
[C---:B------:R-:W-:Y:S02]  /*3720*/  LEA R0, R8.reuse, UR5, 0x3 ;  /* 0x0000000508007c11 */ /* 0x040fe4000f8e18ff */
[----:B------:R-:W-:Y:S02]  /*3730*/  SHF.L.U32 R5, R3, 0x1f, RZ ;  /* 0x0000001f03057819 */ /* 0x000fe400000006ff */
[----:B------:R-:W-:Y:S02]  /*3740*/  LEA R4, R8, UR5, 0x4 ;  /* 0x0000000508047c11 */ /* 0x000fe4000f8e20ff */
[----:B------:R-:W1:Y:S02]  /*3750*/  SYNCS.PHASECHK.TRANS64.TRYWAIT P0, [R0+URZ+0xa0], R5 ;  /* 0x0000a005000075a7 */ /* 0x000e6400080011ff */
[----:B-1-34-:R-:W-:Y:S05]  /*3760*/  @!P0 BRA `(.L_x_68) ;  /* 0x00000058000c8947 */ /* 0x01afea0003800000 */
.L_x_170:
[----:B-1----:R-:W1:Y:S01]  /*3770*/  LDS.128 R4, [R4+0x130] ;  /* 0x0001300004047984 */ /* 0x002e620000000c00 */
[----:B------:R-:W-:Y:S02]  /*3780*/  VIADD R0, R0, 0xb0 ;  /* 0x000000b000007836 */ /* 0x000fe40000000000 */
[----:B------:R-:W-:Y:S01]  /*3790*/  VIADD R8, R8, 0x1 ;  /* 0x0000000108087836 */ /* 0x000fe20000000000 */
[----:B------:R-:W-:Y:S01]  /*37a0*/  @!PT LDS RZ, [RZ] ;  /* 0x00000000fffff984 */ /* 0x000fe20000000800 */
[----:B------:R-:W-:Y:S01]  /*37b0*/  @!PT LDS RZ, [RZ] ;  /* 0x00000000fffff984 */ /* 0x000fe20000000800 */
[----:B------:R-:W-:Y:S01]  /*37c0*/  @!PT LDS RZ, [RZ] ;  /* 0x00000000fffff984 */ /* 0x000fe20000000800 */
[----:B------:R-:W-:Y:S01]  /*37d0*/  @!PT LDS RZ, [RZ] ;  /* 0x00000000fffff984 */ /* 0x000fe20000000800 */
[----:B------:R2:W-:Y:S06]  /*37e0*/  MEMBAR.ALL.CTA ;  /* 0x0000000000007992 */ /* 0x0005ec0000008000 */
[----:B--2---:R-:W2:Y:S01]  /*37f0*/  FENCE.VIEW.ASYNC.S ;  /* 0x00000000000073c6 */ /* 0x004ea20000000000 */
[----:B------:R-:W-:-:S04]  /*3800*/  PRMT R0, RZ, 0x654, R0 ;  /* 0x00000654ff007816 */ /* 0x000fc80000000000 */
[----:B--2---:R2:W-:Y:S01]  /*3810*/  SYNCS.ARRIVE.TRANS64.RED.A1T0 RZ, [R0+URZ], RZ ;  /* 0x000000ff00ff79a7 */ /* 0x0045e200081004ff */
[----:B-1----:R-:W-:Y:S01]  /*3820*/  LOP3.LUT P1, RZ, R6, 0x1, RZ, 0xc0, !PT ;  /* 0x0000000106ff7812 */ /* 0x002fe2000782c0ff */
[----:B--2---:R-:W-:-:S12]  /*3830*/  BRA.U UP2, `(.L_x_69) ;  /* 0x0000000502087547 */ /* 0x004fd8000b800000 */
[----:B------:R-:W1:Y:S01]  /*3840*/  LDCU UR6, c[0x0][0x38c] ;  /* 0x00007180ff0677ac */ /* 0x000e620008000800 */
[----:B------:R-:W-:Y:S02]  /*3850*/  PLOP3.LUT P2, PT, PT, PT, PT, 0x80, 0x8 ;  /* 0x000000000008781c */ /* 0x000fe40003f4f070 */
[----:B------:R-:W-:Y:S01]  /*3860*/  SHF.L.U32 R5, R9, 0x1f, RZ ;  /* 0x0000001f09057819 */ /* 0x000fe200000006ff */
[----:B------:R-:W-:Y:S02]  /*3870*/  ULEA UR7, UR17, UR5, 0x3 ;  /* 0x0000000511077291 */ /* 0x000fe4000f8e18ff */
[----:B------:R-:W-:Y:S02]  /*3880*/  ULEA UR10, UR17, UR21, 0x6 ;  /* 0x00000015110a7291 */ /* 0x000fe4000f8e30ff */
[----:B-1----:R-:W-:-:S06]  /*3890*/  UISETP.GE.AND UP0, UPT, UR6, 0x1, UPT ;  /* 0x000000010600788c */ /* 0x002fcc000bf06270 */
[----:B------:R-:W-:-:S05]  /*38a0*/  PLOP3.LUT P0, PT, PT, PT, UP0, 0x80, 0x8 ;  /* 0x000000000008781c */ /* 0x000fca0003f0f008 */
[----:B------:R-:W-:-:S08]  /*38b0*/  @UP0 ULEA UR6, UR16, UR5, 0x3 ;  /* 0x0000000510060291 */ /* 0x000fd0000f8e18ff */
[----:B------:R-:W-:-:S04]  /*38c0*/  @P0 SHF.L.U32 R0, R2, 0x1f, RZ ;  /* 0x0000001f02000819 */ /* 0x000fc800000006ff */
[----:B------:R1:W2:Y:S01]  /*38d0*/  @P0 SYNCS.PHASECHK.TRANS64.TRYWAIT P2, [UR6], R0 ;  /* 0x00000000ff0005a7 */ /* 0x0002a20008041106 */
[----:B------:R-:W3:Y:S02]  /*38e0*/  SYNCS.PHASECHK.TRANS64.TRYWAIT P0, [UR7+0xe0], R5 ;  /* 0x0000e005ff0075a7 */ /* 0x000ee40008001107 */
[----:B-123--:R-:W-:Y:S05]  /*38f0*/  @!P0 BRA `(.L_x_70) ;  /* 0x0000005400bc8947 */ /* 0x00efea0003800000 */
.L_x_172:
[----:B------:R-:W-:Y:S01]  /*3900*/  UMOV UR14, UR15 ;  /* 0x0000000f000e7c82 */ /* 0x000fe20008000000 */
[----:B------:R-:W-:Y:S05]  /*3910*/  BRA.U !UP0, `(.L_x_71) ;  /* 0x0000000108c07547 */ /* 0x000fea000b800000 */
[----:B------:R-:W-:Y:S02]  /*3920*/  UIADD3 UR14, UPT, UPT, UR18, UR15, URZ ;  /* 0x0000000f120e7290 */ /* 0x000fe4000fffe0ff */
[----:B------:R-:W-:Y:S01]  /*3930*/  UPLOP3.LUT UP3, UPT, UPT, UPT, UPT, 0x40, 0x4 ;  /* 0x000000000004789c */ /* 0x000fe20003f6e870 */
[----:B------:R-:W-:Y:S01]  /*3940*/  UMOV UR13, UR4 ;  /* 0x00000004000d7c82 */ /* 0x000fe20008000000 */
[----:B------:R-:W-:-:S09]  /*3950*/  UMOV UR46, UR16 ;  /* 0x00000010002e7c82 */ /* 0x000fd20008000000 */
.L_x_74:
[----:B--2---:R-:W-:Y:S01]  /*3960*/  ULEA UR6, UR46, UR5, 0x3 ;  /* 0x000000052e067291 */ /* 0x004fe2000f8e18ff */
[----:B---3--:R-:W-:Y:S11]  /*3970*/  @P2 BRA `(.L_x_72) ;  /* 0x00000000000c2947 */ /* 0x008ff60003800000 */
[----:B-1----:R-:W-:Y:S04]  /*3980*/  SHF.L.U32 R5, R2, 0x1f, RZ ;  /* 0x0000001f02057819 */ /* 0x002fe800000006ff */
[----:B------:R-:W1:Y:S02]  /*3990*/  SYNCS.PHASECHK.TRANS64.TRYWAIT P0, [UR6], R5 ;  /* 0x00000005ff0075a7 */ /* 0x000e640008001106 */
[----:B-1----:R-:W-:Y:S05]  /*39a0*/  @!P0 BRA `(.L_x_73) ;  /* 0x0000005400a88947 */ /* 0x002fea0003800000 */
.L_x_72:
[----:B------:R-:W-:Y:S01]  /*39b0*/  UISETP.NE.AND UP0, UPT, UR13, 0x1, UPT ;  /* 0x000000010d00788c */ /* 0x000fe2000bf05270 */
[----:B------:R-:W-:Y:S01]  /*39c0*/  PLOP3.LUT P2, PT, PT, PT, PT, 0x80, 0x8 ;  /* 0x000000000008781c */ /* 0x000fe20003f4f070 */
[----:B------:R-:W-:Y:S02]  /*39d0*/  UIADD3 UR16, UPT, UPT, UR46, 0x1, URZ ;  /* 0x000000012e107890 */ /* 0x000fe4000fffe0ff */
[----:B------:R-:W-:Y:S02]  /*39e0*/  ULEA UR32, UR46, UR20, 0x9 ;  /* 0x000000142e207291 */ /* 0x000fe4000f8e48ff */
[----:B------:R-:W-:Y:S01]  /*39f0*/  UISETP.NE.AND UP1, UPT, UR16, 0x5, UPT ;  /* 0x000000051000788c */ /* 0x000fe2000bf25270 */
[----:B------:R-:W-:Y:S01]  /*3a00*/  PLOP3.LUT P0, PT, PT, PT, UP0, 0x80, 0x8 ;  /* 0x000000000008781c */ /* 0x000fe20003f0f008 */
[----:B------:R-:W-:Y:S02]  /*3a10*/  UIADD3 UR44, UPT, UPT, UR32, 0x80, URZ ;  /* 0x00000080202c7890 */ /* 0x000fe4000fffe0ff */
[----:B------:R-:W-:Y:S02]  /*3a20*/  USEL UR31, URZ, 0x1, UP1 ;  /* 0x00000001ff1f7887 */ /* 0x000fe40008800000 */
[----:B------:R-:W-:Y:S02]  /*3a30*/  USEL UR16, UR16, URZ, UP1 ;  /* 0x000000ff10107287 */ /* 0x000fe40008800000 */
[----:B------:R-:W-:Y:S02]  /*3a40*/  UIADD3 UR40, UPT, UPT, UR32, 0x100, URZ ;  /* 0x0000010020287890 */ /* 0x000fe4000fffe0ff */
[----:B------:R-:W-:Y:S01]  /*3a50*/  @UP0 ULEA UR30, UR16, UR5, 0x3 ;  /* 0x00000005101e0291 */ /* 0x000fe2000f8e18ff */
[----:B------:R-:W-:Y:S01]  /*3a60*/  LOP3.LUT R2, R2, UR31, RZ, 0x3c, !PT ;  /* 0x0000001f02027c12 */ /* 0x000fe2000f8e3cff */
[----:B------:R-:W-:Y:S02]  /*3a70*/  UIADD3 UR36, UPT, UPT, UR32, 0x180, URZ ;  /* 0x0000018020247890 */ /* 0x000fe4000fffe0ff */
[----:B------:R-:W-:Y:S01]  /*3a80*/  UIADD3 UR6, UPT, UPT, UR6, 0x28, URZ ;  /* 0x0000002806067890 */ /* 0x000fe2000fffe0ff */
[----:B-1----:R-:W-:Y:S01]  /*3a90*/  @P0 SHF.L.U32 R0, R2, 0x1f, RZ ;  /* 0x0000001f02000819 */ /* 0x002fe200000006ff */
[----:B------:R-:W-:Y:S02]  /*3aa0*/  UIADD3 UR15, UPT, UPT, UR15, 0x1, URZ ;  /* 0x000000010f0f7890 */ /* 0x000fe4000fffe0ff */
[----:B------:R-:W-:Y:S01]  /*3ab0*/  UIADD3 UR13, UPT, UPT, UR13, -0x1, URZ ;  /* 0xffffffff0d0d7890 */ /* 0x000fe2000fffe0ff */
[----:B------:R2:W3:Y:S01]  /*3ac0*/  @P0 SYNCS.PHASECHK.TRANS64.TRYWAIT P2, [UR30], R0 ;  /* 0x00000000ff0005a7 */ /* 0x0004e2000804111e */
[----:B------:R-:W-:Y:S02]  /*3ad0*/  ULEA UR30, UR46, UR19, 0x9 ;  /* 0x000000132e1e7291 */ /* 0x000fe4000f8e48ff */
[----:B------:R-:W-:Y:S02]  /*3ae0*/  UISETP.NE.AND UP0, UPT, UR15, UR14, UPT ;  /* 0x0000000e0f00728c */ /* 0x000fe4000bf05270 */
[----:B------:R-:W-:Y:S02]  /*3af0*/  UIADD3 UR42, UPT, UPT, UR30, 0x80, URZ ;  /* 0x000000801e2a7890 */ /* 0x000fe4000fffe0ff */
[----:B------:R-:W-:Y:S02]  /*3b00*/  UIADD3 UR38, UPT, UPT, UR30, 0x100, URZ ;  /* 0x000001001e267890 */ /* 0x000fe4000fffe0ff */
[----:B------:R-:W-:Y:S01]  /*3b10*/  UIADD3 UR34, UPT, UPT, UR30, 0x180, URZ ;  /* 0x000001801e227890 */ /* 0x000fe2000fffe0ff */
[----:B------:R-:W-:Y:S01]  /*3b20*/  UMOV UR33, 0x40004040 ;  /* 0x4000404000217882 */ /* 0x000fe20000000000 */
[----:B------:R-:W-:Y:S01]  /*3b30*/  UMOV UR31, 0x40004040 ;  /* 0x40004040001f7882 */ /* 0x000fe20000000000 */
[----:B------:R-:W-:Y:S01]  /*3b40*/  UMOV UR45, 0x40004040 ;  /* 0x40004040002d7882 */ /* 0x000fe20000000000 */
[----:B------:R2:W-:Y:S01]  /*3b50*/  UTCHMMA.2CTA gdesc[UR32], gdesc[UR30], tmem[UR10], tmem[UR28], idesc[UR29], UP3 ;  /* 0x00ff1c1e200075ea */ /* 0x0005e20009a0000a */
[----:B------:R-:W-:Y:S01]  /*3b60*/  UPLOP3.LUT UP3, UPT, UPT, UPT, UPT, 0x80, 0x8 ;  /* 0x000000000008789c */ /* 0x000fe20003f6f070 */
[----:B------:R-:W-:Y:S01]  /*3b70*/  UMOV UR43, 0x40004040 ;  /* 0x40004040002b7882 */ /* 0x000fe20000000000 */
[----:B------:R-:W-:Y:S01]  /*3b80*/  UMOV UR41, 0x40004040 ;  /* 0x4000404000297882 */ /* 0x000fe20000000000 */
[----:B------:R2:W-:Y:S01]  /*3b90*/  UTCHMMA.2CTA gdesc[UR44], gdesc[UR42], tmem[UR10], tmem[UR26], idesc[UR27], UPT ;  /* 0x00ff1a2a2c0075ea */ /* 0x0005e2000ba0000a */
[----:B------:R-:W-:Y:S01]  /*3ba0*/  UMOV UR39, 0x40004040 ;  /* 0x4000404000277882 */ /* 0x000fe20000000000 */
[----:B------:R-:W-:Y:S01]  /*3bb0*/  UMOV UR37, 0x40004040 ;  /* 0x4000404000257882 */ /* 0x000fe20000000000 */
[----:B------:R-:W-:Y:S01]  /*3bc0*/  UMOV UR35, 0x40004040 ;  /* 0x4000404000237882 */ /* 0x000fe20000000000 */
[----:B------:R2:W-:Y:S01]  /*3bd0*/  UTCHMMA.2CTA gdesc[UR40], gdesc[UR38], tmem[UR10], tmem[UR24], idesc[UR25], UPT ;  /* 0x00ff1826280075ea */ /* 0x0005e2000ba0000a */
[----:B------:R2:W-:Y:S01]  /*3be0*/  UTCHMMA.2CTA gdesc[UR36], gdesc[UR34], tmem[UR10], tmem[UR22], idesc[UR23], UPT ;  /* 0x00ff1622240075ea */ /* 0x0005e2000ba0000a */
[----:B------:R2:W-:Y:S01]  /*3bf0*/  UTCBAR.2CTA.MULTICAST [UR6], URZ, UR12 ;  /* 0x000000ff060073e9 */ /* 0x0005e2000820080c */
[----:B------:R-:W-:Y:S01]  /*3c00*/  UMOV UR46, UR16 ;  /* 0x00000010002e7c82 */ /* 0x000fe20008000000 */
[----:B------:R-:W-:Y:S05]  /*3c10*/  BRA.U UP0, `(.L_x_74) ;  /* 0xfffffffd00507547 */ /* 0x000fea000b83ffff */
.L_x_71:
[----:B------:R-:W-:Y:S01]  /*3c20*/  UIADD3 UR7, UPT, UPT, UR7, 0xc0, URZ ;  /* 0x000000c007077890 */ /* 0x000fe2000fffe0ff */
[----:B------:R-:W-:-:S08]  /*3c30*/  UMOV UR15, UR14 ;  /* 0x0000000e000f7c82 */ /* 0x000fd00008000000 */
[----:B------:R4:W-:Y:S01]  /*3c40*/  UTCBAR.2CTA.MULTICAST [UR7], URZ, UR11 ;  /* 0x000000ff070073e9 */ /* 0x0009e2000820080b */
[----:B------:R-:W-:Y:S02]  /*3c50*/  NOP ;  /* 0x0000000000007918 */ /* 0x000fe40000000000 */
.L_x_69:
[----:B------:R-:W-:Y:S01]  /*3c60*/  UIADD3 UR17, UPT, UPT, UR17, 0x1, URZ ;  /* 0x0000000111117890 */ /* 0x000fe2000fffe0ff */
[----:B------:R-:W-:-:S03]  /*3c70*/  ISETP.NE.AND P0, PT, R8, 0x2, PT ;  /* 0x000000020800780c */ /* 0x000fc60003f05270 */
[----:B------:R-:W-:Y:S01]  /*3c80*/  UISETP.NE.AND UP0, UPT, UR17, 0x4, UPT ;  /* 0x000000041100788c */ /* 0x000fe2000bf05270 */
[----:B-12---:R-:W-:Y:S02]  /*3c90*/  SEL R0, RZ, 0x1, P0 ;  /* 0x00000001ff007807 */ /* 0x006fe40000000000 */
[----:B------:R-:W-:Y:S01]  /*3ca0*/  SEL R8, R8, RZ, P0 ;  /* 0x000000ff08087207 */ /* 0x000fe20000000000 */
[----:B------:R-:W-:Y:S01]  /*3cb0*/  USEL UR6, URZ, 0x1, UP0 ;  /* 0x00000001ff067887 */ /* 0x000fe20008000000 */
[----:B------:R-:W-:Y:S01]  /*3cc0*/  LOP3.LUT R3, R3, R0, RZ, 0x3c, !PT ;  /* 0x0000000003037212 */ /* 0x000fe200078e3cff */
[----:B------:R-:W-:-:S04]  /*3cd0*/  USEL UR17, UR17, URZ, UP0 ;  /* 0x000000ff11117287 */ /* 0x000fc80008000000 */
[----:B------:R-:W-:Y:S01]  /*3ce0*/  LOP3.LUT R9, R9, UR6, RZ, 0x3c, !PT ;  /* 0x0000000609097c12 */ /* 0x000fe2000f8e3cff */
[----:B------:R-:W-:Y:S07]  /*3cf0*/  @P1 BRA `(.L_x_75) ;  /* 0xfffffff800881947 */ /* 0x000fee000383ffff */
[----:B------:R-:W1:Y:S01]  /*3d00*/  S2UR UR4, SR_CgaCtaId ;  /* 0x00000000000479c3 */ /* 0x000e620000008800 */
[----:B------:R-:W-:Y:S01]  /*3d10*/  ELECT P0, URZ, PT ;  /* 0x0000000000ff782f */ /* 0x000fe20003800000 */
[----:B------:R-:W-:Y:S01]  /*3d20*/  HFMA2 R0, -RZ, RZ, 0, 5.9604644775390625e-08 ;  /* 0x00000001ff007431 */ /* 0x000fe200000001ff */
[----:B------:R-:W-:-:S05]  /*3d30*/  UMOV UR6, 0x40 ;  /* 0x0000004000067882 */ /* 0x000fca0000000000 */
[----:B------:R-:W-:Y:S01]  /*3d40*/  UVIRTCOUNT.DEALLOC.SMPOOL 0x80 ;  /* 0x000000800000784c */ /* 0x000fe20000000000 */
[----:B------:R-:W-:Y:S02]  /*3d50*/  UISETP.NE.AND UP0, UPT, UR9, URZ, UPT ;  /* 0x000000ff0900728c */ /* 0x000fe4000bf05270 */
[----:B-1----:R-:W-:-:S09]  /*3d60*/  ULEA UR4, UR4, UR6, 0x18 ;  /* 0x0000000604047291 */ /* 0x002fd2000f8ec0ff */
[----:B------:R1:W-:Y:S01]  /*3d70*/  @P0 STS.U8 [UR4+0x1c], R0 ;  /* 0x00001c00ff000988 */ /* 0x0003e20008000004 */
[----:B------:R-:W-:Y:S05]  /*3d80*/  BRA.U UP0, `(.L_x_76) ;  /* 0x0000000100a07547 */ /* 0x000fea000b800000 */
[----:B------:R-:W-:Y:S01]  /*3d90*/  UIADD3 UR6, UPT, UPT, UR5, 0xe0, URZ ;  /* 0x000000e005067890 */ /* 0x000fe2000fffe0ff */
[----:B------:R-:W-:-:S03]  /*3da0*/  SHF.L.U32 R3, R9, 0x1f, RZ ;  /* 0x0000001f09037819 */ /* 0x000fc600000006ff */
[----:B----4-:R-:W-:-:S09]  /*3db0*/  ULEA UR7, UR17, UR6, 0x3 ;  /* 0x0000000611077291 */ /* 0x010fd2000f8e18ff */
[----:B------:R-:W2:Y:S02]  /*3dc0*/  SYNCS.PHASECHK.TRANS64.TRYWAIT P0, [UR7], R3 ;  /* 0x00000003ff0075a7 */ /* 0x000ea40008001107 */
[----:B--2---:R-:W-:Y:S05]  /*3dd0*/  @!P0 BRA `(.L_x_77) ;  /* 0x0000005000b48947 */ /* 0x004fea0003800000 */
.L_x_175:
        /* <DEDUP_REMOVED lines=9> */
.L_x_177:
        /* <DEDUP_REMOVED lines=9> */
.L_x_179:
[----:B------:R-:W-:-:S04]  /*3f00*/  UIADD3 UR9, UPT, UPT, UR9, 0x1, URZ ;  /* 0x0000000109097890 */ /* 0x000fc8000fffe0ff */
[----:B------:R-:W-:-:S04]  /*3f10*/  UISETP.NE.AND UP1, UPT, UR9, 0x4, UPT ;  /* 0x000000040900788c */ /* 0x000fc8000bf25270 */
[----:B------:R-:W-:Y:S02]  /*3f20*/  USEL UR7, URZ, 0x1, UP1 ;  /* 0x00000001ff077887 */ /* 0x000fe40008800000 */
[----:B------:R-:W-:-:S04]  /*3f30*/  USEL UR9, UR9, URZ, UP1 ;  /* 0x000000ff09097287 */ /* 0x000fc80008800000 */
[----:B------:R-:W-:Y:S01]  /*3f40*/  ULEA UR9, UR9, UR6, 0x3 ;  /* 0x0000000609097291 */ /* 0x000fe2000f8e18ff */
[----:B-1----:R-:W-:-:S04]  /*3f50*/  LOP3.LUT R3, R2, UR7, RZ, 0x3c, !PT ;  /* 0x0000000702037c12 */ /* 0x002fc8000f8e3cff */
[----:B------:R-:W-:Y:S01]  /*3f60*/  SHF.L.U32 R3, R3, 0x1f, RZ ;  /* 0x0000001f03037819 */ /* 0x000fe200000006ff */
[----:B------:R-:W-:-:S04]  /*3f70*/  IMAD.U32 R0, RZ, RZ, UR9 ;  /* 0x00000009ff007e24 */ /* 0x000fc8000f8e00ff */
[----:B------:R1:W2:Y:S03]  /*3f80*/  SYNCS.PHASECHK.TRANS64.TRYWAIT P0, [R0+URZ], R3 ;  /* 0x00000003000075a7 */ /* 0x0002a600080011ff */
[----:B--2---:R-:W-:Y:S05]  /*3f90*/  @!P0 NANOSLEEP.SYNCS 0x989680 ;  /* 0x009896800000895d */ /* 0x004fea0003900000 */
[----:B------:R-:W2:Y:S02]  /*3fa0*/  @!P0 SYNCS.PHASECHK.TRANS64 P0, [R0+URZ], R3 ;  /* 0x00000003000085a7 */ /* 0x000ea400080010ff */
[----:B--2---:R-:W-:Y:S05]  /*3fb0*/  @P0 BRA `(.L_x_80) ;  /* 0x0000000000200947 */ /* 0x004fea0003800000 */
.L_x_81:
[----:B--2---:R2:W4:Y:S02]  /*3fc0*/  SYNCS.PHASECHK.TRANS64.TRYWAIT P0, [R0+URZ], R3 ;  /* 0x00000003000075a7 */ /* 0x00452400080011ff */
[----:B----4-:R-:W-:Y:S05]  /*3fd0*/  @!P0 NANOSLEEP.SYNCS 0x989680 ;  /* 0x009896800000895d */ /* 0x010fea0003900000 */
[----:B------:R-:W4:Y:S02]  /*3fe0*/  @!P0 SYNCS.PHASECHK.TRANS64 P0, [R0+URZ], R3 ;  /* 0x00000003000085a7 */ /* 0x000f2400080010ff */
[----:B----4-:R-:W-:Y:S05]  /*3ff0*/  @!P0 BRA `(.L_x_81) ;  /* 0xfffffffc00f08947 */ /* 0x010fea000383ffff */
[----:B------:R-:W-:Y:S05]  /*4000*/  BRA `(.L_x_80) ;  /* 0x00000000000c7947 */ /* 0x000fea0003800000 */
.L_x_76:
[----:B------:R-:W-:-:S04]  /*4010*/  UIADD3 UR6, UPT, UPT, UR5, 0x120, URZ ;  /* 0x0000012005067890 */ /* 0x000fc8000fffe0ff */
[----:B------:R-:W-:-:S09]  /*4020*/  UPRMT UR6, UR8, 0x654, UR6 ;  /* 0x0000065408067896 */ /* 0x000fd20008000006 */
[----:B------:R-:W-:Y:S03]  /*4030*/  SYNCS.ARRIVE.TRANS64.RED.A1T0 RZ, [UR6], RZ ;  /* 0x000000ffffff79a7 */ /* 0x000fe60008100406 */
.L_x_80:
[----:B-12---:R-:W-:Y:S01]  /*4040*/  SHF.L.U32 R3, RZ, 0x1f, RZ ;  /* 0x0000001fff037819 */ /* 0x006fe200000006ff */
[----:B------:R-:W-:Y:S01]  /*4050*/  UIADD3 UR6, UPT, UPT, UR5, 0x120, URZ ;  /* 0x0000012005067890 */ /* 0x000fe2000fffe0ff */
[----:B------:R-:W-:Y:S02]  /*4060*/  PLOP3.LUT P0, PT, PT, PT, UP0, 0x80, 0x8 ;  /* 0x000000000008781c */ /* 0x000fe40003f0f008 */
[----:B------:R-:W1:Y:S02]  /*4070*/  SYNCS.PHASECHK.TRANS64.TRYWAIT P1, [UR5+0x120], R3 ;  /* 0x00012003ff0075a7 */ /* 0x000e640008021105 */
[----:B-1----:R-:W-:Y:S09]  /*4080*/  @!P1 BRA `(.L_x_82) ;  /* 0x0000005000509947 */ /* 0x002ff20003800000 */
.L_x_181:
[----:B------:R-:W-:Y:S01]  /*4090*/  @!UP0 UPRMT UR6, UR8, 0x654, UR6 ;  /* 0x0000065408068896 */ /* 0x000fe20008000006 */
[----:B------:R-:W-:Y:S02]  /*40a0*/  UMOV UR5, 0x1 ;  /* 0x0000000100057882 */ /* 0x000fe40000000000 */
[----:B------:R-:W-:-:S06]  /*40b0*/  UMOV UR8, 0xffff ;  /* 0x0000ffff00087882 */ /* 0x000fcc0000000000 */
[----:B------:R-:W-:Y:S01]  /*40c0*/  @!P0 SYNCS.ARRIVE.TRANS64.RED.A1T0 RZ, [UR6], RZ ;  /* 0x000000ffffff89a7 */ /* 0x000fe20008100406 */
[----:B------:R-:W-:Y:S01]  /*40d0*/  NOP ;  /* 0x0000000000007918 */ /* 0x000fe20000000000 */
[----:B-1----:R-:W1:Y:S01]  /*40e0*/  LDS R0, [UR4+0x14] ;  /* 0x00001404ff007984 */ /* 0x002e620008000800 */
[----:B------:R-:W-:-:S04]  /*40f0*/  ULOP3.LUT UR6, UR21, 0xffff, URZ, 0xc0, !UPT ;  /* 0x0000ffff15067892 */ /* 0x000fc8000f8ec0ff */
[----:B------:R-:W-:-:S04]  /*4100*/  USHF.R.U32.HI UR6, URZ, 0x5, UR6 ;  /* 0x00000005ff067899 */ /* 0x000fc80008011606 */
[----:B------:R-:W-:Y:S02]  /*4110*/  USHF.L.U32 UR8, UR8, UR6, URZ ;  /* 0x0000000608087299 */ /* 0x000fe400080006ff */
[----:B------:R-:W-:-:S04]  /*4120*/  USHF.L.U32 UR5, UR5, UR6, URZ ;  /* 0x0000000605057299 */ /* 0x000fc800080006ff */
[----:B-1----:R-:W-:-:S04]  /*4130*/  LOP3.LUT R0, R0, UR8, RZ, 0xc0, !PT ;  /* 0x0000000800007c12 */ /* 0x002fc8000f8ec0ff */
[----:B------:R-:W-:-:S13]  /*4140*/  ISETP.NE.AND P0, PT, R0, UR8, PT ;  /* 0x0000000800007c0c */ /* 0x000fda000bf05270 */
[----:B------:R-:W-:Y:S05]  /*4150*/  @P0 BRA `(.L_x_83) ;  /* 0x0000000000580947 */ /* 0x000fea0003800000 */
[----:B------:R-:W1:Y:S02]  /*4160*/  LDS R0, [UR4+0x18] ;  /* 0x00001804ff007984 */ /* 0x000e640008000800 */
[----:B-1----:R-:W-:-:S04]  /*4170*/  LOP3.LUT R0, R0, UR5, RZ, 0xc0, !PT ;  /* 0x0000000500007c12 */ /* 0x002fc8000f8ec0ff */
[----:B------:R-:W-:-:S13]  /*4180*/  ISETP.NE.AND P0, PT, R0, UR5, PT ;  /* 0x0000000500007c0c */ /* 0x000fda000bf05270 */
[----:B------:R-:W-:Y:S05]  /*4190*/  @P0 BRA `(.L_x_84) ;  /* 0x00000000003c0947 */ /* 0x000fea0003800000 */
[----:B------:R-:W1:Y:S01]  /*41a0*/  S2R R2, SR_LANEID ;  /* 0x0000000000027919 */ /* 0x000e620000000000 */
[----:B------:R-:W-:Y:S01]  /*41b0*/  ULOP3.LUT UR8, URZ, UR8, URZ, 0x33, !UPT ;  /* 0x00000008ff087292 */ /* 0x000fe2000f8e33ff */
[----:B------:R-:W-:Y:S01]  /*41c0*/  LOP3.LUT R4, RZ, UR5, RZ, 0x33, !PT ;  /* 0x00000005ff047c12 */ /* 0x000fe2000f8e33ff */
[----:B----4-:R-:W-:Y:S02]  /*41d0*/  VOTEU.ANY UR7, UPT, PT ;  /* 0x0000000000077886 */ /* 0x010fe400038e0100 */
[----:B------:R-:W-:Y:S01]  /*41e0*/  UFLO.U32 UR7, UR7 ;  /* 0x00000007000772bd */ /* 0x000fe200080e0000 */
[----:B------:R-:W2:Y:S01]  /*41f0*/  REDUX UR5, R4 ;  /* 0x00000000040573c4 */ /* 0x000ea20000000000 */
[----:B------:R-:W-:-:S06]  /*4200*/  IMAD.U32 R0, RZ, RZ, UR8 ;  /* 0x00000008ff007e24 */ /* 0x000fcc000f8e00ff */
[----:B------:R4:W-:Y:S01]  /*4210*/  UTCATOMSWS.AND URZ, UR8 ;  /* 0x0000000800ff79e3 */ /* 0x0009e20008000000 */
[----:B------:R-:W3:Y:S01]  /*4220*/  REDUX UR6, R0 ;  /* 0x00000000000673c4 */ /* 0x000ee20000000000 */
[----:B-1----:R-:W-:Y:S01]  /*4230*/  ISETP.EQ.U32.AND P0, PT, R2, UR7, PT ;  /* 0x0000000702007c0c */ /* 0x002fe2000bf02070 */
[----:B--2---:R-:W-:Y:S01]  /*4240*/  IMAD.U32 R2, RZ, RZ, UR5 ;  /* 0x00000005ff027e24 */ /* 0x004fe2000f8e00ff */
[----:B---3--:R-:W-:-:S11]  /*4250*/  MOV R3, UR6 ;  /* 0x0000000600037c02 */ /* 0x008fd60008000f00 */
[----:B------:R4:W-:Y:S04]  /*4260*/  @P0 ATOMS.AND RZ, [UR4+0x14], R3 ;  /* 0x00001403ffff098c */ /* 0x0009e8000a800004 */
[----:B------:R4:W-:Y:S01]  /*4270*/  @P0 ATOMS.AND RZ, [UR4+0x18], R2 ;  /* 0x00001802ffff098c */ /* 0x0009e2000a800004 */
[----:B------:R-:W-:Y:S05]  /*4280*/  BRA `(.L_x_85) ;  /* 0x0000000000147947 */ /* 0x000fea0003800000 */
.L_x_84:
[----:B------:R-:W-:Y:S02]  /*4290*/  MOV R2, 0x42b0 ;  /* 0x000042b000027802 */ /* 0x000fe40000000f00 */
[----:B---345:R-:W-:Y:S05]  /*42a0*/  CALL.REL.NOINC `($__internal_0_$__cuda_sm10x_tcgen05_guardrail_trap_col_being_dealloced_not_returned_by_alloc) ;  /* 0x0000005400307944 */ /* 0x038fea0003c00000 */
[----:B------:R-:W-:Y:S05]  /*42b0*/  BRA `(.L_x_85) ;  /* 0x0000000000087947 */ /* 0x000fea0003800000 */
.L_x_83:
[----:B------:R-:W-:Y:S02]  /*42c0*/  MOV R2, 0x42e0 ;  /* 0x000042e000027802 */ /* 0x000fe40000000f00 */
[----:B---345:R-:W-:Y:S05]  /*42d0*/  CALL.REL.NOINC `($__internal_2_$__cuda_sm10x_tcgen05_guardrail_trap_unallocated_columns_being_dealloced) ;  /* 0x00000054003c7944 */ /* 0x038fea0003c00000 */
.L_x_85:
[----:B------:R-:W-:Y:S01]  /*42e0*/  NOP ;  /* 0x0000000000007918 */ /* 0x000fe20000000000 */
[----:B----4-:R-:W-:Y:S05]  /*42f0*/  EXIT ;  /* 0x000000000000794d */ /* 0x010fea0003800000 */
.L_x_56:
[----:B------:R-:W-:-:S09]  /*4300*/  UISETP.NE.OR UP5, UPT, UR10, 0x3, !UP5 ;  /* 0x000000030a00788c */ /* 0x000fd2000efa5670 */
[----:B------:R-:W-:Y:S05]  /*4310*/  BRA.U UP5, `(.L_x_86) ;  /* 0x0000001105787547 */ /* 0x000fea000b800000 */
[----:B------:R-:W1:Y:S01]  /*4320*/  LDC R0, c[0x0][0xb30] ;  /* 0x0002cc00ff007b82 */ /* 0x000e620000000800 */
[----:B------:R-:W2:Y:S01]  /*4330*/  LDCU.64 UR8, c[0x0][0x888] ;  /* 0x00011100ff0877ac */ /* 0x000ea20008000a00 */
[----:B------:R-:W-:Y:S02]  /*4340*/  HFMA2 R25, -RZ, RZ, 0, 0 ;  /* 0x00000000ff197431 */ /* 0x000fe400000001ff */
[----:B-----5:R-:W-:Y:S01]  /*4350*/  IMAD.MOV.U32 R32, RZ, RZ, 0x1 ;  /* 0x00000001ff207424 */ /* 0x020fe200078e00ff */
[----:B------:R-:W-:Y:S01]  /*4360*/  MOV R23, 0x1000 ;  /* 0x0000100000177802 */ /* 0x000fe20000000f00 */
[----:B------:R-:W3:Y:S01]  /*4370*/  LDCU.64 UR4, c[0x0][0x890] ;  /* 0x00011200ff0477ac */ /* 0x000ee20008000a00 */
[----:B------:R-:W-:Y:S01]  /*4380*/  IMAD.MOV.U32 R27, RZ, RZ, RZ ;  /* 0x000000ffff1b7224 */ /* 0x000fe200078e00ff */
[----:B------:R-:W4:Y:S01]  /*4390*/  LDC R19, c[0x0][0x370] ;  /* 0x0000dc00ff137b82 */ /* 0x000f220000000800 */
[----:B------:R-:W-:Y:S01]  /*43a0*/  UMOV UR7, 0x400 ;  /* 0x0000040000077882 */ /* 0x000fe20000000000 */
[----:B------:R-:W-:-:S02]  /*43b0*/  UPLOP3.LUT UP0, UPT, UPT, UPT, UPT, 0x40, 0x4 ;  /* 0x000000000004789c */ /* 0x000fc40003f0e870 */
[----:B------:R-:W-:-:S04]  /*43c0*/  ULEA UR7, UR37, UR7, 0x18 ;  /* 0x0000000725077291 */ /* 0x000fc8000f8ec0ff */
[----:B------:R-:W4:Y:S01]  /*43d0*/  LDC R2, c[0x0][0xb0c] ;  /* 0x0002c300ff027b82 */ /* 0x000f220000000800 */
[----:B------:R-:W-:Y:S02]  /*43e0*/  UIADD3 UR13, UPT, UPT, UR7, 0x68, URZ ;  /* 0x00000068070d7890 */ /* 0x000fe4000fffe0ff */
[----:B--2---:R-:W-:Y:S02]  /*43f0*/  UISETP.NE.U32.AND UP3, UPT, UR8, URZ, UPT ;  /* 0x000000ff0800728c */ /* 0x004fe4000bf65070 */
[----:B------:R-:W-:Y:S02]  /*4400*/  UIADD3 UR41, UPT, UPT, UR7, 0x50, URZ ;  /* 0x0000005007297890 */ /* 0x000fe4000fffe0ff */
[----:B---3--:R-:W-:Y:S01]  /*4410*/  UISETP.NE.U32.AND UP4, UPT, UR4, URZ, UPT ;  /* 0x000000ff0400728c */ /* 0x008fe2000bf85070 */
[----:B------:R-:W2:Y:S01]  /*4420*/  LDC R18, c[0x0][0xb20] ;  /* 0x0002c800ff127b82 */ /* 0x000ea20000000800 */
[----:B-1----:R-:W-:Y:S01]  /*4430*/  ISETP.NE.AND P1, PT, R0, 0x1, PT ;  /* 0x000000010000780c */ /* 0x002fe20003f25270 */
[----:B------:R-:W-:-:S02]  /*4440*/  UISETP.NE.AND.EX UP3, UPT, UR9, URZ, UPT, UP3 ;  /* 0x000000ff0900728c */ /* 0x000fc4000bf65330 */
[----:B------:R-:W-:Y:S02]  /*4450*/  UIADD3 UR33, UPT, UPT, UR7, 0x58, URZ ;  /* 0x0000005807217890 */ /* 0x000fe4000fffe0ff */
[----:B------:R-:W-:Y:S02]  /*4460*/  UIADD3 UR25, UPT, UPT, UR7, 0x60, URZ ;  /* 0x0000006007197890 */ /* 0x000fe4000fffe0ff */
[----:B------:R-:W1:Y:S01]  /*4470*/  LDC.64 R36, c[0x0][0x348] ;  /* 0x0000d200ff247b82 */ /* 0x000e620000000a00 */
[----:B------:R-:W-:Y:S02]  /*4480*/  UPRMT UR13, UR37, 0x654, UR13 ;  /* 0x00000654250d7896 */ /* 0x000fe4000800000d */
[----:B------:R-:W-:-:S05]  /*4490*/  UISETP.NE.AND.EX UP4, UPT, UR5, URZ, UPT, UP4 ;  /* 0x000000ff0500728c */ /* 0x000fca000bf85340 */
[----:B------:R-:W3:Y:S08]  /*44a0*/  LDC.64 R16, c[0x0][0xb10] ;  /* 0x0002c400ff107b82 */ /* 0x000ef00000000a00 */
[----:B------:R-:W1:Y:S08]  /*44b0*/  LDC.64 R6, c[0x0][0xb18] ;  /* 0x0002c600ff067b82 */ /* 0x000e700000000a00 */
[----:B------:R-:W1:Y:S08]  /*44c0*/  LDC.64 R4, c[0x0][0xb28] ;  /* 0x0002ca00ff047b82 */ /* 0x000e700000000a00 */
[----:B--2-4-:R-:W1:Y:S02]  /*44d0*/  LDC R22, c[0x0][0x374] ;  /* 0x0000dd00ff167b82 */ /* 0x014e640000000800 */
.L_x_97:
[----:B------:R-:W-:Y:S02]  /*44e0*/  LEA R0, R27, UR7, 0x3 ;  /* 0x000000071b007c11 */ /* 0x000fe4000f8e18ff */
[----:B------:R-:W-:Y:S02]  /*44f0*/  SHF.L.U32 R3, R25, 0x1f, RZ ;  /* 0x0000001f19037819 */ /* 0x000fe400000006ff */
[----:B------:R-:W-:Y:S02]  /*4500*/  LEA R28, R27, UR7, 0x4 ;  /* 0x000000071b1c7c11 */ /* 0x000fe4000f8e20ff */
[----:B--2---:R-:W2:Y:S02]  /*4510*/  SYNCS.PHASECHK.TRANS64.TRYWAIT P0, [R0+URZ+0xa0], R3 ;  /* 0x0000a003000075a7 */ /* 0x004ea400080011ff */
[----:B--2---:R-:W-:Y:S05]  /*4520*/  @!P0 BRA `(.L_x_87) ;  /* 0x0000004c00408947 */ /* 0x004fea0003800000 */
.L_x_182:
[----:B------:R-:W-:Y:S01]  /*4530*/  ISETP.GE.AND P0, PT, R26, 0x1, PT ;  /* 0x000000011a00780c */ /* 0x000fe20003f06270 */
[----:B------:R-:W4:Y:S01]  /*4540*/  LDS.128 R28, [R28+0x130] ;  /* 0x000130001c1c7984 */ /* 0x000f220000000c00 */
[----:B--2---:R-:W-:Y:S01]  /*4550*/  VIADD R0, R0, 0xb0 ;  /* 0x000000b000007836 */ /* 0x004fe20000000000 */
[----:B------:R-:W-:Y:S01]  /*4560*/  @!PT LDS RZ, [RZ] ;  /* 0x00000000fffff984 */ /* 0x000fe20000000800 */
[----:B------:R-:W-:Y:S01]  /*4570*/  @!PT LDS RZ, [RZ] ;  /* 0x00000000fffff984 */ /* 0x000fe20000000800 */
[----:B------:R-:W-:Y:S01]  /*4580*/  @!PT LDS RZ, [RZ] ;  /* 0x00000000fffff984 */ /* 0x000fe20000000800 */
[----:B------:R-:W-:Y:S01]  /*4590*/  @!PT LDS RZ, [RZ] ;  /* 0x00000000fffff984 */ /* 0x000fe20000000800 */
[----:B------:R2:W-:Y:S06]  /*45a0*/  MEMBAR.ALL.CTA ;  /* 0x0000000000007992 */ /* 0x0005ec0000008000 */
[----:B--2---:R-:W2:Y:S01]  /*45b0*/  FENCE.VIEW.ASYNC.S ;  /* 0x00000000000073c6 */ /* 0x004ea20000000000 */
[----:B------:R-:W-:Y:S04]  /*45c0*/  PRMT R0, RZ, 0x654, R0 ;  /* 0x00000654ff007816 */ /* 0x000fe80000000000 */
[----:B--2---:R2:W-:Y:S01]  /*45d0*/  SYNCS.ARRIVE.TRANS64.RED.A1T0 RZ, [R0+URZ], RZ ;  /* 0x000000ff00ff79a7 */ /* 0x0045e200081004ff */
[----:B----4-:R-:W-:Y:S11]  /*45e0*/  LOP3.LUT P3, RZ, R30, 0x1, RZ, 0xc0, !PT ;  /* 0x000000011eff7812 */ /* 0x010ff6000786c0ff */
[----:B------:R-:W-:Y:S02]  /*45f0*/  @!UPT UIADD3 URZ, UPT, UPT, URZ, URZ, URZ ;  /* 0x000000fffffff290 */ /* 0x000fe4000fffe0ff */
[----:B------:R-:W-:Y:S02]  /*4600*/  @P3 MOV R13, R28 ;  /* 0x0000001c000d3202 */ /* 0x000fe40000000f00 */
[----:B------:R-:W-:Y:S01]  /*4610*/  @P3 LOP3.LUT R8, R29, 0xffff, RZ, 0xc0, !PT ;  /* 0x0000ffff1d083812 */ /* 0x000fe200078ec0ff */
[----:B--2---:R-:W-:Y:S06]  /*4620*/  @!P0 BRA `(.L_x_88) ;  /* 0x0000000000a48947 */ /* 0x004fec0003800000 */
[----:B-1----:R-:W-:Y:S01]  /*4630*/  IMAD.HI.U32 R33, R22, R7, RZ ;  /* 0x0000000716217227 */ /* 0x002fe200078e00ff */
[----:B------:R-:W-:Y:S02]  /*4640*/  ISETP.NE.AND P0, PT, R6, 0x1, PT ;  /* 0x000000010600780c */ /* 0x000fe40003f05270 */
[----:B------:R-:W-:Y:S01]  /*4650*/  ISETP.NE.AND P2, PT, R26, 0x1, PT ;  /* 0x000000011a00780c */ /* 0x000fe20003f45270 */
[----:B---3--:R-:W-:Y:S01]  /*4660*/  IMAD.HI.U32 R34, R19, R16, RZ ;  /* 0x0000001013227227 */ /* 0x008fe200078e00ff */
[----:B------:R-:W-:Y:S02]  /*4670*/  SHF.R.U32.HI R33, RZ, R18, R33 ;  /* 0x00000012ff217219 */ /* 0x000fe40000011621 */
[----:B------:R-:W-:Y:S01]  /*4680*/  ISETP.NE.AND P4, PT, R2, 0x1, PT ;  /* 0x000000010200780c */ /* 0x000fe20003f85270 */
[----:B------:R-:W-:Y:S01]  /*4690*/  IMAD.HI.U32 R38, R13, R16, RZ ;  /* 0x000000100d267227 */ /* 0x000fe200078e00ff */
[----:B------:R-:W-:Y:S02]  /*46a0*/  SHF.R.U32.HI R34, RZ, R17, R34 ;  /* 0x00000011ff227219 */ /* 0x000fe40000011622 */
[----:B------:R-:W-:Y:S01]  /*46b0*/  SEL R3, R22, R33, !P0 ;  /* 0x0000002116037207 */ /* 0x000fe20004000000 */
[C---:B------:R-:W-:Y:S01]  /*46c0*/  IMAD.HI.U32 R33, R8.reuse, R7, RZ ;  /* 0x0000000708217227 */ /* 0x040fe200078e00ff */
[----:B------:R-:W-:Y:S02]  /*46d0*/  SEL R11, R19, R34, !P4 ;  /* 0x00000022130b7207 */ /* 0x000fe40006000000 */
[----:B------:R-:W-:Y:S01]  /*46e0*/  SHF.R.U32.HI R38, RZ, R17, R38 ;  /* 0x00000011ff267219 */ /* 0x000fe20000011626 */
[----:B------:R-:W-:Y:S01]  /*46f0*/  IMAD.HI.U32 R40, R3, R4, RZ ;  /* 0x0000000403287227 */ /* 0x000fe200078e00ff */
[----:B------:R-:W-:Y:S03]  /*4700*/  SHF.R.U32.HI R33, RZ, R18, R33 ;  /* 0x00000012ff217219 */ /* 0x000fe60000011621 */
[----:B------:R-:W-:Y:S01]  /*4710*/  IMAD.HI.U32 R34, R11, R4, RZ ;  /* 0x000000040b227227 */ /* 0x000fe200078e00ff */
[----:B------:R-:W-:Y:S02]  /*4720*/  @P2 SHF.R.U32.HI R3, RZ, R5, R40 ;  /* 0x00000005ff032219 */ /* 0x000fe40000011628 */
[----:B------:R-:W-:Y:S02]  /*4730*/  SEL R9, R8, R33, !P0 ;  /* 0x0000002108097207 */ /* 0x000fe40004000000 */
[----:B------:R-:W-:Y:S01]  /*4740*/  @P2 SHF.R.U32.HI R11, RZ, R5, R34 ;  /* 0x00000005ff0b2219 */ /* 0x000fe20000011622 */
[C---:B------:R-:W-:Y:S01]  /*4750*/  IMAD R10, R26.reuse, R3, RZ ;  /* 0x000000031a0a7224 */ /* 0x040fe200078e02ff */
[----:B------:R-:W-:Y:S01]  /*4760*/  SEL R3, R13, R38, !P4 ;  /* 0x000000260d037207 */ /* 0x000fe20006000000 */
[C---:B------:R-:W-:Y:S03]  /*4770*/  IMAD.HI.U32 R14, R9.reuse, R4, RZ ;  /* 0x00000004090e7227 */ /* 0x040fe600078e00ff */
[----:B------:R-:W-:Y:S01]  /*4780*/  ISETP.GE.AND P0, PT, R9, R10, PT ;  /* 0x0000000a0900720c */ /* 0x000fe20003f06270 */
[C---:B------:R-:W-:Y:S01]  /*4790*/  IMAD R12, R26.reuse, R11, RZ ;  /* 0x0000000b1a0c7224 */ /* 0x040fe200078e02ff */
[-C--:B------:R-:W-:Y:S04]  /*47a0*/  SHF.R.U32.HI R14, RZ, R5.reuse, R14 ;  /* 0x00000005ff0e7219 */ /* 0x080fe8000001160e */
[----:B------:R-:W-:Y:S02]  /*47b0*/  ISETP.GE.OR P0, PT, R3, R12, P0 ;  /* 0x0000000c0300720c */ /* 0x000fe40000706670 */
[----:B------:R-:W-:Y:S05]  /*47c0*/  SEL R15, R9, R14, !P2 ;  /* 0x0000000e090f7207 */ /* 0x000fea0005000000 */
[----:B------:R-:W-:Y:S04]  /*47d0*/  IMAD.MOV R14, RZ, RZ, -R15 ;  /* 0x000000ffff0e7224 */ /* 0x000fe800078e0a0f */
[----:B------:R-:W-:Y:S02]  /*47e0*/  IMAD R14, R26, R14, R9 ;  /* 0x0000000e1a0e7224 */ /* 0x000fe400078e0209 */
[C---:B------:R-:W-:Y:S05]  /*47f0*/  @!P0 IMAD.HI.U32 R10, R3.reuse, R4, RZ ;  /* 0x00000004030a8227 */ /* 0x040fea00078e00ff */
[----:B------:R-:W-:Y:S04]  /*4800*/  @!P0 SHF.R.U32.HI R10, RZ, R5, R10 ;  /* 0x00000005ff0a8219 */ /* 0x000fe8000001160a */
[----:B------:R-:W-:Y:S01]  /*4810*/  @!P0 SEL R0, R3, R10, !P2 ;  /* 0x0000000a03008207 */ /* 0x000fe20005000000 */
[----:B------:R-:W-:Y:S03]  /*4820*/  IMAD.MOV R10, RZ, RZ, -R3 ;  /* 0x000000ffff0a7224 */ /* 0x000fe600078e0a03 */
[----:B------:R-:W-:Y:S01]  /*4830*/  @!P0 IADD3 R15, PT, PT, R15, -R0, RZ ;  /* 0x800000000f0f8210 */ /* 0x000fe20007ffe0ff */
[----:B------:R-:W-:Y:S01]  /*4840*/  @!P0 IMAD R0, R11, R14, R0 ;  /* 0x0000000e0b008224 */ /* 0x000fe200078e0200 */
[----:B------:R-:W-:Y:S01]  /*4850*/  IADD3 R11, PT, PT, -R9, RZ, RZ ;  /* 0x000000ff090b7210 */ /* 0x000fe20007ffe1ff */
[----:B------:R-:W-:Y:S02]  /*4860*/  IMAD R13, R2, R10, R13 ;  /* 0x0000000a020d7224 */ /* 0x000fe400078e020d */
[----:B------:R-:W-:Y:S02]  /*4870*/  @!P0 IMAD R9, R15, R26, R3 ;  /* 0x0000001a0f098224 */ /* 0x000fe400078e0203 */
[----:B------:R-:W-:Y:S02]  /*4880*/  @!P0 IMAD.MOV.U32 R3, RZ, RZ, R0 ;  /* 0x000000ffff038224 */ /* 0x000fe400078e0000 */
[----:B------:R-:W-:Y:S02]  /*4890*/  IMAD R8, R6, R11, R8 ;  /* 0x0000000b06087224 */ /* 0x000fe400078e0208 */
[----:B------:R-:W-:Y:S02]  /*48a0*/  IMAD R13, R3, R2, R13 ;  /* 0x00000002030d7224 */ /* 0x000fe400078e020d */
[----:B------:R-:W-:Y:S02]  /*48b0*/  IMAD R8, R9, R6, R8 ;  /* 0x0000000609087224 */ /* 0x000fe400078e0208 */
.L_x_88:
[----:B------:R-:W-:Y:S05]  /*48c0*/  BRA.U UP0, `(.L_x_89) ;  /* 0x0000000100107547 */ /* 0x000fea000b800000 */
[----:B------:R-:W-:Y:S04]  /*48d0*/  MOV R0, UR6 ;  /* 0x0000000600007c02 */ /* 0x000fe80008000f00 */
[----:B------:R-:W-:Y:S04]  /*48e0*/  SHF.L.U32 R3, R0, 0x1f, RZ ;  /* 0x0000001f00037819 */ /* 0x000fe800000006ff */
[----:B------:R-:W2:Y:S02]  /*48f0*/  SYNCS.PHASECHK.TRANS64.TRYWAIT P0, [UR7+0x98], R3 ;  /* 0x00009803ff0075a7 */ /* 0x000ea40008001107 */
[----:B--2---:R-:W-:Y:S05]  /*4900*/  @!P0 BRA `(.L_x_90) ;  /* 0x00000048005c8947 */ /* 0x004fea0003800000 */
.L_x_89:
[----:B------:R-:W-:Y:S02]  /*4910*/  R2UR UR42, R20 ;  /* 0x00000000142a72ca */ /* 0x000fe400000e0000 */
[----:B------:R-:W-:Y:S02]  /*4920*/  R2UR UR43, R21 ;  /* 0x00000000152b72ca */ /* 0x000fe400000e0000 */
[----:B------:R-:W-:Y:S02]  /*4930*/  ISETP.NE.U32.AND P2, PT, RZ, UR4, PT ;  /* 0x00000004ff007c0c */ /* 0x000fe4000bf45070 */
[----:B------:R-:W-:Y:S02]  /*4940*/  SHF.L.U32 R12, R32, 0x1f, RZ ;  /* 0x0000001f200c7819 */ /* 0x000fe400000006ff */
[----:B------:R-:W-:Y:S05]  /*4950*/  ISETP.NE.AND.EX P2, PT, RZ, UR5, PT, P2 ;  /* 0x00000005ff007c0c */ /* 0x000fea000bf45320 */
[----:B------:R-:W-:Y:S02]  /*4960*/  USHF.L.U32 UR42, UR42, 0x7, URZ ;  /* 0x000000072a2a7899 */ /* 0x000fe400080006ff */
[----:B------:R-:W-:Y:S01]  /*4970*/  USHF.L.U32 UR43, UR43, 0x6, URZ ;  /* 0x000000062b2b7899 */ /* 0x000fe200080006ff */
[----:B------:R-:W-:Y:S11]  /*4980*/  BRA.U !UP4, `(.L_x_91) ;  /* 0x000000010c347547 */ /* 0x000ff6000b800000 */
[----:B------:R-:W-:Y:S01]  /*4990*/  UPLOP3.LUT UP1, UPT, UPT, UPT, UP3, 0x80, 0x8 ;  /* 0x000000000008789c */ /* 0x000fe20003f2f030 */
[----:B--2---:R-:W-:Y:S02]  /*49a0*/  HFMA2 R0, -RZ, RZ, 0, 5.9604644775390625e-08 ;  /* 0x00000001ff007431 */ /* 0x004fe400000001ff */
[----:B------:R-:W-:Y:S03]  /*49b0*/  IMAD.MOV.U32 R59, RZ, RZ, 0x1 ;  /* 0x00000001ff3b7424 */ /* 0x000fe600078e00ff */
[----:B------:R-:W-:Y:S05]  /*49c0*/  PLOP3.LUT P0, PT, PT, PT, UP1, 0x80, 0x8 ;  /* 0x000000000008781c */ /* 0x000fea0003f0f018 */
[----:B------:R-:W2:Y:S01]  /*49d0*/  @UP1 LDCU.64 UR10, c[0x0][0x888] ;  /* 0x00011100ff0a17ac */ /* 0x000ea20008000a00 */
[----:B------:R-:W-:Y:S07]  /*49e0*/  @UP1 UIMAD UR8, UR36, UR4, URZ ;  /* 0x00000004240812a4 */ /* 0x000fee000f8e02ff */
[----:B------:R-:W-:Y:S01]  /*49f0*/  @!P0 PRMT R59, R0, 0x7610, R59 ;  /* 0x00007610003b8816 */ /* 0x000fe2000000003b */
[----:B--2---:R-:W-:Y:S03]  /*4a00*/  @UP1 UIMAD.WIDE UR10, UR8, 0x4, UR10 ;  /* 0x00000004080a18a5 */ /* 0x004fe6000f8e020a */
[----:B------:R-:W2:Y:S03]  /*4a10*/  @!UP1 LDCU UR8, c[0x0][0x880] ;  /* 0x00011000ff0897ac */ /* 0x000ea60008000800 */
[----:B------:R-:W-:Y:S01]  /*4a20*/  IMAD.U32 R10, RZ, RZ, UR10 ;  /* 0x0000000aff0a7e24 */ /* 0x000fe2000f8e00ff */
[----:B------:R-:W-:Y:S05]  /*4a30*/  MOV R11, UR11 ;  /* 0x0000000b000b7c02 */ /* 0x000fea0008000f00 */
[----:B------:R4:W5:Y:S02]  /*4a40*/  @P0 LDG.E R35, desc[UR46][R10.64] ;  /* 0x0000002e0a230981 */ /* 0x000964000c1e1900 */
[----:B--2-4-:R-:W-:Y:S07]  /*4a50*/  @!P0 IMAD.U32 R35, RZ, RZ, UR8 ;  /* 0x00000008ff238e24 */ /* 0x014fee000f8e00ff */
.L_x_91:
[----:B-----5:R-:W-:Y:S01]  /*4a60*/  @!P2 FSETP.EQ.AND P0, PT, R35, RZ, PT ;  /* 0x000000ff2300a20b */ /* 0x020fe20003f02000 */
[----:B------:R-:W-:Y:S01]  /*4a70*/  @!UPT UIADD3 URZ, UPT, UPT, URZ, URZ, URZ ;  /* 0x000000fffffff290 */ /* 0x000fe2000fffe0ff */
[----:B------:R-:W-:Y:S11]  /*4a80*/  @!P2 BRA `(.L_x_92) ;  /* 0x000000000014a947 */ /* 0x000ff60003800000 */
[----:B------:R-:W-:Y:S02]  /*4a90*/  LOP3.LUT P2, RZ, R59, 0xff, RZ, 0xc0, !PT ;  /* 0x000000ff3bff7812 */ /* 0x000fe4000784c0ff */
[----:B------:R-:W-:Y:S04]  /*4aa0*/  PLOP3.LUT P0, PT, PT, PT, UP1, 0x80, 0x8 ;  /* 0x000000000008781c */ /* 0x000fe80003f0f018 */
[----:B------:R-:W-:Y:S07]  /*4ab0*/  PLOP3.LUT P0, PT, P0, PT, PT, 0x8, 0x80 ;  /* 0x000000000080781c */ /* 0x000fee000070e170 */
[----:B------:R-:W-:Y:S11]  /*4ac0*/  @P2 FSETP.EQ.AND P0, PT, R35, RZ, PT ;  /* 0x000000ff2300220b */ /* 0x000ff60003f02000 */
[----:B------:R-:W-:Y:S02]  /*4ad0*/  @!UPT UIADD3 URZ, UPT, UPT, URZ, URZ, URZ ;  /* 0x000000fffffff290 */ /* 0x000fe4000fffe0ff */
.L_x_92:
[----:B------:R-:W4:Y:S01]  /*4ae0*/  SYNCS.PHASECHK.TRANS64.TRYWAIT P2, [UR7+0x70], R12 ;  /* 0x0000700cff0075a7 */ /* 0x000f220008041107 */
[----:B------:R-:W-:Y:S04]  /*4af0*/  ELECT P4, URZ, PT ;  /* 0x0000000000ff782f */ /* 0x000fe80003880000 */
[----:B------:R-:W-:Y:S11]  /*4b00*/  PLOP3.LUT P4, PT, P0, P4, PT, 0xf2, 0x2f ;  /* 0x00000000002f781c */ /* 0x000ff60000789e72 */
[----:B------:R-:W-:Y:S02]  /*4b10*/  @!UPT UIADD3 URZ, UPT, UPT, URZ, URZ, URZ ;  /* 0x000000fffffff290 */ /* 0x000fe4000fffe0ff */
[----:B-1----:R-:W-:Y:S05]  /*4b20*/  @!P4 IADD3 R9, P0, PT, R36, 0x580, RZ ;  /* 0x000005802409c810 */ /* 0x002fea0007f1e0ff */
[----:B--2---:R-:W-:Y:S01]  /*4b30*/  @!P4 IMAD.X R0, RZ, RZ, R37, P0 ;  /* 0x000000ffff00c224 */ /* 0x004fe200000e0625 */
[----:B----4-:R-:W-:Y:S07]  /*4b40*/  @!P2 BRA `(.L_x_93) ;  /* 0x0000004400e4a947 */ /* 0x010fee0003800000 */
.L_x_185:
[----:B------:R-:W-:Y:S01]  /*4b50*/  @!P4 R2UR UR9, R9 ;  /* 0x000000000909c2ca */ /* 0x000fe200000e0000 */
[----:B------:R-:W-:Y:S01]  /*4b60*/  VOTEU.ALL UP0, P4 ;  /* 0x0000000000ff7886 */ /* 0x000fe20002000000 */
[----:B------:R-:W-:Y:S01]  /*4b70*/  @!P4 R2UR UR8, R0 ;  /* 0x000000000008c2ca */ /* 0x000fe200000e0000 */
[----:B------:R-:W-:Y:S01]  /*4b80*/  VOTEU.ALL UP2, P4 ;  /* 0x0000000000ff7886 */ /* 0x000fe20002040000 */
[----:B------:R-:W-:Y:S01]  /*4b90*/  UMOV UR16, 0x0 ;  /* 0x0000000000107882 */ /* 0x000fe20000000000 */
[----:B------:R-:W-:Y:S01]  /*4ba0*/  UMOV UR17, 0x10000000 ;  /* 0x1000000000117882 */ /* 0x000fe20000000000 */
[----:B------:R-:W-:Y:S01]  /*4bb0*/  @!UP0 UIADD3 UR40, UPT, UPT, UR7, 0x200, URZ ;  /* 0x0000020007288890 */ /* 0x000fe2000fffe0ff */
[----:B------:R-:W-:Y:S01]  /*4bc0*/  @!P4 IMAD.MOV.U32 R0, RZ, RZ, 0x1000 ;  /* 0x00001000ff00c424 */ /* 0x000fe200078e00ff */
[----:B------:R-:W-:Y:S01]  /*4bd0*/  UMOV UR44, UR36 ;  /* 0x00000024002c7c82 */ /* 0x000fe20008000000 */
[----:B------:R-:W-:Y:S01]  /*4be0*/  @!UP0 UIADD3 UR10, UPT, UPT, UR42, 0x40, URZ ;  /* 0x000000402a0a8890 */ /* 0x000fe2000fffe0ff */
[----:B------:R-:W-:Y:S01]  /*4bf0*/  @!P4 IADD3 R9, P0, PT, R36, 0x580, RZ ;  /* 0x000005802409c810 */ /* 0x000fe20007f1e0ff */
[----:B------:R-:W-:Y:S01]  /*4c00*/  UMOV UR11, UR43 ;  /* 0x0000002b000b7c82 */ /* 0x000fe20008000000 */
[----:B------:R-:W-:Y:S01]  /*4c10*/  UMOV UR12, UR36 ;  /* 0x00000024000c7c82 */ /* 0x000fe20008000000 */
[----:B------:R-:W-:Y:S01]  /*4c20*/  IMAD.U32 R10, RZ, RZ, UR9 ;  /* 0x00000009ff0a7e24 */ /* 0x000fe2000f8e00ff */
[----:B------:R-:W-:Y:S01]  /*4c30*/  UMOV UR9, UR41 ;  /* 0x0000002900097c82 */ /* 0x000fe20008000000 */
[----:B------:R-:W-:Y:S01]  /*4c40*/  IMAD.U32 R11, RZ, RZ, UR8 ;  /* 0x00000008ff0b7e24 */ /* 0x000fe2000f8e00ff */
[----:B------:R-:W-:Y:S02]  /*4c50*/  @!UP0 UIADD3 UR8, UPT, UPT, UR7, 0xa00, URZ ;  /* 0x00000a0007088890 */ /* 0x000fe4000fffe0ff */
[----:B------:R-:W-:Y:S01]  /*4c60*/  @!P4 R2UR UR18, R10 ;  /* 0x000000000a12c2ca */ /* 0x000fe200000e0000 */
[----:B------:R-:W-:Y:S01]  /*4c70*/  VOTEU.ALL UP0, P4 ;  /* 0x0000000000ff7886 */ /* 0x000fe20002000000 */
[----:B------:R-:W-:Y:S01]  /*4c80*/  @!P4 R2UR UR19, R11 ;  /* 0x000000000b13c2ca */ /* 0x000fe200000e0000 */
[----:B------:R-:W-:Y:S11]  /*4c90*/  UPRMT UR14, UR37, 0x654, UR41 ;  /* 0x00000654250e7896 */ /* 0x000ff60008000029 */
[----:B------:R-:W-:Y:S01]  /*4ca0*/  @!UPT UIADD3 URZ, UPT, UPT, URZ, URZ, URZ ;  /* 0x000000fffffff290 */ /* 0x000fe2000fffe0ff */
[----:B------:R2:W-:Y:S01]  /*4cb0*/  @!UP2 UTMALDG.3D [UR40], [UR18], desc[UR16] ;  /* 0x000010281200a5b4 */ /* 0x0005e20008011000 */
[----:B------:R2:W-:Y:S01]  /*4cc0*/  @!UP0 UTMALDG.3D [UR8], [UR18], desc[UR16] ;  /* 0x00001008120085b4 */ /* 0x0005e20008011000 */
[----:B------:R4:W-:Y:S01]  /*4cd0*/  @!P4 SYNCS.ARRIVE.TRANS64.RED.A0TR RZ, [UR7+0x50], R0 ;  /* 0x00005000ffffc9a7 */ /* 0x0009e20008300407 */
[----:B------:R-:W-:Y:S01]  /*4ce0*/  SYNCS.ARRIVE.TRANS64.RED.A1T0 RZ, [UR14], RZ ;  /* 0x000000ffffff79a7 */ /* 0x000fe2000810040e */
[----:B----4-:R-:W-:Y:S01]  /*4cf0*/  @!P4 IMAD.X R0, RZ, RZ, R37, P0 ;  /* 0x000000ffff00c224 */ /* 0x010fe200000e0625 */
[----:B------:R-:W4:Y:S02]  /*4d00*/  SYNCS.PHASECHK.TRANS64.TRYWAIT P2, [UR7+0x78], R12 ;  /* 0x0000780cff0075a7 */ /* 0x000f240008041107 */
[----:B--2-4-:R-:W-:Y:S05]  /*4d10*/  @!P2 BRA `(.L_x_94) ;  /* 0x000000440088a947 */ /* 0x014fea0003800000 */
.L_x_187:
        /* <DEDUP_REMOVED lines=8> */
[----:B------:R-:W-:Y:S01]  /*4da0*/  @!UP0 UIADD3 UR32, UPT, UPT, UR7, 0x1200, URZ ;  /* 0x0000120007208890 */ /* 0x000fe2000fffe0ff */
[----:B------:R-:W-:Y:S01]  /*4db0*/  @!P4 IADD3 R21, P0, PT, R36, 0x580, RZ ;  /* 0x000005802415c810 */ /* 0x000fe20007f1e0ff */
[----:B------:R-:W-:Y:S01]  /*4dc0*/  UMOV UR35, UR43 ;  /* 0x0000002b00237c82 */ /* 0x000fe20008000000 */
[----:B------:R-:W-:Y:S02]  /*4dd0*/  @!UP0 UIADD3 UR10, UPT, UPT, UR42, 0x50, URZ ;  /* 0x000000502a0a8890 */ /* 0x000fe4000fffe0ff */
[----:B------:R-:W-:Y:S01]  /*4de0*/  IMAD.U32 R10, RZ, RZ, UR9 ;  /* 0x00000009ff0a7e24 */ /* 0x000fe2000f8e00ff */
[----:B------:R-:W-:Y:S01]  /*4df0*/  UMOV UR9, UR33 ;  /* 0x0000002100097c82 */ /* 0x000fe20008000000 */
[----:B------:R-:W-:Y:S01]  /*4e00*/  IMAD.U32 R11, RZ, RZ, UR8 ;  /* 0x00000008ff0b7e24 */ /* 0x000fe2000f8e00ff */
[----:B------:R-:W-:Y:S01]  /*4e10*/  @!UP0 UIADD3 UR8, UPT, UPT, UR7, 0x1a00, URZ ;  /* 0x00001a0007088890 */ /* 0x000fe2000fffe0ff */
[----:B------:R-:W-:Y:S01]  /*4e20*/  @!P4 IMAD.X R20, RZ, RZ, R37, P0 ;  /* 0x000000ffff14c224 */ /* 0x000fe200000e0625 */
[----:B------:R-:W-:Y:S01]  /*4e30*/  @!P4 R2UR UR18, R10 ;  /* 0x000000000a12c2ca */ /* 0x000fe200000e0000 */
[----:B------:R-:W-:Y:S01]  /*4e40*/  VOTEU.ALL UP0, P4 ;  /* 0x0000000000ff7886 */ /* 0x000fe20002000000 */
[----:B------:R-:W-:Y:S01]  /*4e50*/  @!P4 R2UR UR19, R11 ;  /* 0x000000000b13c2ca */ /* 0x000fe200000e0000 */
[----:B------:R-:W-:Y:S01]  /*4e60*/  UMOV UR11, UR43 ;  /* 0x0000002b000b7c82 */ /* 0x000fe20008000000 */
[----:B------:R-:W-:Y:S01]  /*4e70*/  UMOV UR12, UR36 ;  /* 0x00000024000c7c82 */ /* 0x000fe20008000000 */
[----:B------:R-:W-:Y:S10]  /*4e80*/  UPRMT UR14, UR37, 0x654, UR33 ;  /* 0x00000654250e7896 */ /* 0x000ff40008000021 */
[----:B------:R2:W-:Y:S01]  /*4e90*/  @!UP2 UTMALDG.3D [UR32], [UR18], desc[UR16] ;  /* 0x000010201200a5b4 */ /* 0x0005e20008011000 */
[----:B------:R2:W-:Y:S01]  /*4ea0*/  @!UP0 UTMALDG.3D [UR8], [UR18], desc[UR16] ;  /* 0x00001008120085b4 */ /* 0x0005e20008011000 */
[----:B------:R2:W-:Y:S01]  /*4eb0*/  @!P4 SYNCS.ARRIVE.TRANS64.RED.A0TR RZ, [UR7+0x58], R0 ;  /* 0x00005800ffffc9a7 */ /* 0x0005e20008300407 */
[----:B------:R-:W-:Y:S01]  /*4ec0*/  SYNCS.ARRIVE.TRANS64.RED.A1T0 RZ, [UR14], RZ ;  /* 0x000000ffffff79a7 */ /* 0x000fe2000810040e */
[----:B------:R-:W4:Y:S02]  /*4ed0*/  SYNCS.PHASECHK.TRANS64.TRYWAIT P2, [UR7+0x80], R12 ;  /* 0x0000800cff0075a7 */ /* 0x000f240008041107 */
[----:B--2-4-:R-:W-:Y:S05]  /*4ee0*/  @!P2 BRA `(.L_x_95) ;  /* 0x00000044002ca947 */ /* 0x014fea0003800000 */
.L_x_189:
[----:B------:R-:W2:Y:S01]  /*4ef0*/  LDC.64 R14, c[0x0][0xb10] ;  /* 0x0002c400ff0e7b82 */ /* 0x000ea20000000a00 */
[----:B------:R-:W-:Y:S01]  /*4f00*/  @!P4 R2UR UR9, R21 ;  /* 0x000000001509c2ca */ /* 0x000fe200000e0000 */
[----:B------:R-:W-:Y:S01]  /*4f10*/  VOTEU.ALL UP0, P4 ;  /* 0x0000000000ff7886 */ /* 0x000fe20002000000 */
[----:B------:R-:W-:Y:S01]  /*4f20*/  @!P4 R2UR UR8, R20 ;  /* 0x000000001408c2ca */ /* 0x000fe200000e0000 */
[----:B------:R-:W-:Y:S01]  /*4f30*/  VOTEU.ALL UP2, P4 ;  /* 0x0000000000ff7886 */ /* 0x000fe20002040000 */
[----:B------:R-:W-:Y:S03]  /*4f40*/  UMOV UR16, 0x0 ;  /* 0x0000000000107882 */ /* 0x000fe60000000000 */
[----:B------:R-:W4:Y:S01]  /*4f50*/  LDC.64 R10, c[0x0][0xb18] ;  /* 0x0002c600ff0a7b82 */ /* 0x000f220000000a00 */
[----:B------:R-:W-:Y:S01]  /*4f60*/  @!UP0 UIADD3 UR26, UPT, UPT, UR42, 0x20, URZ ;  /* 0x000000202a1a8890 */ /* 0x000fe2000fffe0ff */
[----:B------:R-:W-:Y:S01]  /*4f70*/  @P3 SHF.R.U32.HI R24, RZ, 0x10, R29 ;  /* 0x00000010ff183819 */ /* 0x000fe2000001161d */
[----:B------:R-:W-:Y:S01]  /*4f80*/  @!UP0 UIADD3 UR24, UPT, UPT, UR7, 0x2200, URZ ;  /* 0x0000220007188890 */ /* 0x000fe2000fffe0ff */
[----:B------:R-:W-:Y:S01]  /*4f90*/  VIADD R27, R27, 0x1 ;  /* 0x000000011b1b7836 */ /* 0x000fe20000000000 */
[----:B------:R-:W-:Y:S03]  /*4fa0*/  UMOV UR17, 0x10000000 ;  /* 0x1000000000117882 */ /* 0x000fe60000000000 */
[----:B------:R-:W5:Y:S01]  /*4fb0*/  @!P1 LDC R0, c[0x0][0xb20] ;  /* 0x0002c800ff009b82 */ /* 0x000f620000000800 */
[----:B------:R-:W-:Y:S01]  /*4fc0*/  UMOV UR27, UR43 ;  /* 0x0000002b001b7c82 */ /* 0x000fe20008000000 */
[----:B------:R-:W-:Y:S01]  /*4fd0*/  IMAD.U32 R20, RZ, RZ, UR9 ;  /* 0x00000009ff147e24 */ /* 0x000fe2000f8e00ff */
[----:B------:R-:W-:Y:S05]  /*4fe0*/  UMOV UR28, UR36 ;  /* 0x00000024001c7c82 */ /* 0x000fea0008000000 */
[----:B-1----:R-:W1:Y:S01]  /*4ff0*/  @!P1 LDC R3, c[0x0][0xb0c] ;  /* 0x0002c300ff039b82 */ /* 0x002e620000000800 */
[----:B------:R-:W-:Y:S01]  /*5000*/  IMAD.U32 R21, RZ, RZ, UR8 ;  /* 0x00000008ff157e24 */ /* 0x000fe2000f8e00ff */
[----:B------:R-:W-:Y:S01]  /*5010*/  @!UP0 UIADD3 UR10, UPT, UPT, UR42, 0x60, URZ ;  /* 0x000000602a0a8890 */ /* 0x000fe2000fffe0ff */
[----:B------:R-:W-:Y:S01]  /*5020*/  @!P4 R2UR UR18, R20 ;  /* 0x000000001412c2ca */ /* 0x000fe200000e0000 */
[----:B------:R-:W-:Y:S01]  /*5030*/  @!UP0 UIADD3 UR8, UPT, UPT, UR7, 0x2a00, URZ ;  /* 0x00002a0007088890 */ /* 0x000fe2000fffe0ff */
[----:B------:R-:W-:Y:S01]  /*5040*/  @!P4 IMAD.MOV.U32 R20, RZ, RZ, 0x1000 ;  /* 0x00001000ff14c424 */ /* 0x000fe200078e00ff */
[----:B------:R-:W-:Y:S01]  /*5050*/  @!P4 R2UR UR19, R21 ;  /* 0x000000001513c2ca */ /* 0x000fe200000e0000 */
[----:B------:R-:W-:Y:S01]  /*5060*/  VOTEU.ALL UP0, P4 ;  /* 0x0000000000ff7886 */ /* 0x000fe20002000000 */
[----:B------:R-:W-:Y:S01]  /*5070*/  UMOV UR9, UR25 ;  /* 0x0000001900097c82 */ /* 0x000fe20008000000 */
[----:B------:R-:W-:Y:S01]  /*5080*/  UMOV UR11, UR43 ;  /* 0x0000002b000b7c82 */ /* 0x000fe20008000000 */
[----:B------:R-:W-:Y:S01]  /*5090*/  UMOV UR12, UR36 ;  /* 0x00000024000c7c82 */ /* 0x000fe20008000000 */
[----:B------:R-:W-:Y:S08]  /*50a0*/  UPRMT UR14, UR37, 0x654, UR25 ;  /* 0x00000654250e7896 */ /* 0x000ff00008000019 */
[----:B------:R1:W-:Y:S02]  /*50b0*/  @!UP2 UTMALDG.3D [UR24], [UR18], desc[UR16] ;  /* 0x000010181200a5b4 */ /* 0x0003e40008011000 */
[----:B-1----:R-:W-:Y:S01]  /*50c0*/  @!P1 ISETP.NE.AND P2, PT, R3, 0x1, PT ;  /* 0x000000010300980c */ /* 0x002fe20003f45270 */
[C---:B--2---:R-:W-:Y:S01]  /*50d0*/  @!P1 IMAD.HI.U32 R14, R13.reuse, R14, RZ ;  /* 0x0000000e0d0e9227 */ /* 0x044fe200078e00ff */
[----:B----4-:R-:W-:Y:S01]  /*50e0*/  @!P1 ISETP.NE.AND P0, PT, R10, 0x1, PT ;  /* 0x000000010a00980c */ /* 0x010fe20003f05270 */
[----:B------:R1:W-:Y:S01]  /*50f0*/  @!UP0 UTMALDG.3D [UR8], [UR18], desc[UR16] ;  /* 0x00001008120085b4 */ /* 0x0003e20008011000 */
[----:B------:R1:W-:Y:S01]  /*5100*/  @!P4 SYNCS.ARRIVE.TRANS64.RED.A0TR RZ, [UR7+0x60], R20 ;  /* 0x00006014ffffc9a7 */ /* 0x0003e20008300407 */
[C---:B------:R-:W-:Y:S01]  /*5110*/  @!P1 IMAD.HI.U32 R11, R8.reuse, R11, RZ ;  /* 0x0000000b080b9227 */ /* 0x040fe200078e00ff */
[----:B------:R-:W-:Y:S04]  /*5120*/  @!P1 SHF.R.U32.HI R14, RZ, R15, R14 ;  /* 0x0000000fff0e9219 */ /* 0x000fe8000001160e */
[----:B-----5:R-:W-:Y:S02]  /*5130*/  @!P1 SHF.R.U32.HI R9, RZ, R0, R11 ;  /* 0x00000000ff099219 */ /* 0x020fe4000001160b */
[----:B------:R-:W-:Y:S02]  /*5140*/  @!P1 SEL R14, R13, R14, !P2 ;  /* 0x0000000e0d0e9207 */ /* 0x000fe40005000000 */
[----:B------:R-:W-:Y:S05]  /*5150*/  @!P1 SEL R9, R8, R9, !P0 ;  /* 0x0000000908099207 */ /* 0x000fea0004000000 */
[----:B------:R-:W-:Y:S01]  /*5160*/  @!P1 IMAD.IADD R0, R9, 0x1, -R14 ;  /* 0x0000000109009824 */ /* 0x000fe200078e0a0e */
[----:B------:R-:W-:Y:S01]  /*5170*/  SYNCS.ARRIVE.TRANS64.RED.A1T0 RZ, [UR14], RZ ;  /* 0x000000ffffff79a7 */ /* 0x000fe2000810040e */
[----:B------:R-:W-:Y:S02]  /*5180*/  @!P1 IMAD.IADD R9, R14, 0x1, -R9 ;  /* 0x000000010e099824 */ /* 0x000fe400078e0a09 */
[----:B------:R-:W-:Y:S02]  /*5190*/  @!P1 IMAD R13, R0, R3, R13 ;  /* 0x00000003000d9224 */ /* 0x000fe400078e020d */
[----:B------:R-:W-:Y:S01]  /*51a0*/  @!P1 IMAD R8, R9, R10, R8 ;  /* 0x0000000a09089224 */ /* 0x000fe200078e0208 */
[----:B------:R-:W2:Y:S02]  /*51b0*/  SYNCS.PHASECHK.TRANS64.TRYWAIT P5, [UR7+0x88], R12 ;  /* 0x0000880cff0075a7 */ /* 0x000ea400080a1107 */
[----:B-12---:R-:W-:Y:S05]  /*51c0*/  @!P5 BRA `(.L_x_96) ;  /* 0x00000040008cd947 */ /* 0x006fea0003800000 */
.L_x_191:
[----:B-1----:R-:W-:Y:S01]  /*51d0*/  @!P4 IADD3 R3, P0, PT, R36, 0x580, RZ ;  /* 0x000005802403c810 */ /* 0x002fe20007f1e0ff */
[----:B------:R-:W-:Y:S01]  /*51e0*/  VOTEU.ALL UP0, P4 ;  /* 0x0000000000ff7886 */ /* 0x000fe20002000000 */
[----:B------:R-:W-:Y:S01]  /*51f0*/  VOTEU.ALL UP2, P4 ;  /* 0x0000000000ff7886 */ /* 0x000fe20002040000 */
[----:B------:R-:W-:Y:S01]  /*5200*/  UMOV UR14, 0x0 ;  /* 0x00000000000e7882 */ /* 0x000fe20000000000 */
[----:B------:R-:W-:Y:S01]  /*5210*/  @!P4 R2UR UR9, R3 ;  /* 0x000000000309c2ca */ /* 0x000fe200000e0000 */
[----:B------:R-:W-:Y:S01]  /*5220*/  @!P4 IMAD.X R0, RZ, RZ, R37, P0 ;  /* 0x000000ffff00c224 */ /* 0x000fe200000e0625 */
[----:B------:R-:W-:Y:S01]  /*5230*/  @!UP0 UIADD3 UR17, UPT, UPT, UR7, 0x68, URZ ;  /* 0x0000006807118890 */ /* 0x000fe2000fffe0ff */
[----:B------:R-:W-:Y:S01]  /*5240*/  ISETP.NE.AND P0, PT, R27, 0x2, PT ;  /* 0x000000021b00780c */ /* 0x000fe20003f05270 */
[----:B------:R-:W-:Y:S01]  /*5250*/  @!UP0 UIADD3 UR18, UPT, UPT, UR42, 0x30, URZ ;  /* 0x000000302a128890 */ /* 0x000fe2000fffe0ff */
[----:B------:R-:W-:Y:S01]  /*5260*/  LOP3.LUT R32, R32, 0x1, RZ, 0x3c, !PT ;  /* 0x0000000120207812 */ /* 0x000fe200078e3cff */
[----:B------:R-:W-:Y:S01]  /*5270*/  @!UP0 UIADD3 UR16, UPT, UPT, UR7, 0x3200, URZ ;  /* 0x0000320007108890 */ /* 0x000fe2000fffe0ff */
[----:B------:R-:W-:Y:S01]  /*5280*/  @!P4 R2UR UR8, R0 ;  /* 0x000000000008c2ca */ /* 0x000fe200000e0000 */
[----:B------:R-:W-:Y:S01]  /*5290*/  UMOV UR15, 0x10000000 ;  /* 0x10000000000f7882 */ /* 0x000fe20000000000 */
[----:B------:R-:W-:Y:S01]  /*52a0*/  UMOV UR19, UR43 ;  /* 0x0000002b00137c82 */ /* 0x000fe20008000000 */
[----:B------:R-:W-:Y:S01]  /*52b0*/  UMOV UR20, UR36 ;  /* 0x0000002400147c82 */ /* 0x000fe20008000000 */
[----:B------:R-:W-:Y:S01]  /*52c0*/  @!UP0 UIADD3 UR10, UPT, UPT, UR42, 0x70, URZ ;  /* 0x000000702a0a8890 */ /* 0x000fe2000fffe0ff */
[----:B------:R-:W-:Y:S01]  /*52d0*/  SEL R0, RZ, 0x1, P0 ;  /* 0x00000001ff007807 */ /* 0x000fe20000000000 */
[----:B------:R-:W-:Y:S01]  /*52e0*/  IMAD.U32 R10, RZ, RZ, UR9 ;  /* 0x00000009ff0a7e24 */ /* 0x000fe2000f8e00ff */
[----:B------:R-:W-:Y:S01]  /*52f0*/  UMOV UR11, UR43 ;  /* 0x0000002b000b7c82 */ /* 0x000fe20008000000 */
[----:B------:R-:W-:Y:S01]  /*5300*/  UMOV UR12, UR36 ;  /* 0x00000024000c7c82 */ /* 0x000fe20008000000 */
[----:B------:R-:W-:Y:S01]  /*5310*/  UMOV UR9, UR17 ;  /* 0x0000001100097c82 */ /* 0x000fe20008000000 */
[----:B------:R-:W-:Y:S01]  /*5320*/  @P3 R2UR UR36, R24 ;  /* 0x00000000182432ca */ /* 0x000fe200000e0000 */
[----:B------:R-:W-:Y:S01]  /*5330*/  IMAD.IADD R20, R8, 0x1, R58 ;  /* 0x0000000108147824 */ /* 0x000fe200078e023a */
[----:B------:R-:W-:Y:S01]  /*5340*/  @!P4 R2UR UR22, R10 ;  /* 0x000000000a16c2ca */ /* 0x000fe200000e0000 */
[----:B------:R-:W-:Y:S01]  /*5350*/  IMAD.U32 R11, RZ, RZ, UR8 ;  /* 0x00000008ff0b7e24 */ /* 0x000fe2000f8e00ff */
[----:B------:R-:W-:Y:S01]  /*5360*/  @!UP0 UIADD3 UR8, UPT, UPT, UR7, 0x3a00, URZ ;  /* 0x00003a0007088890 */ /* 0x000fe2000fffe0ff */
[----:B------:R-:W-:Y:S01]  /*5370*/  LOP3.LUT R25, R25, R0, RZ, 0x3c, !PT ;  /* 0x0000000019197212 */ /* 0x000fe200078e3cff */
[----:B------:R-:W-:Y:S01]  /*5380*/  VOTEU.ALL UP0, P4 ;  /* 0x0000000000ff7886 */ /* 0x000fe20002000000 */
[----:B------:R-:W-:Y:S01]  /*5390*/  IMAD.IADD R21, R13, 0x1, R60 ;  /* 0x000000010d157824 */ /* 0x000fe200078e023c */
[----:B------:R-:W-:Y:S02]  /*53a0*/  @!P4 R2UR UR23, R11 ;  /* 0x000000000b17c2ca */ /* 0x000fe400000e0000 */
[----:B------:R-:W-:Y:S11]  /*53b0*/  SEL R27, R27, RZ, P0 ;  /* 0x000000ff1b1b7207 */ /* 0x000ff60000000000 */
[----:B------:R2:W-:Y:S01]  /*53c0*/  @!UP2 UTMALDG.3D [UR16], [UR22], desc[UR14] ;  /* 0x00000e101600a5b4 */ /* 0x0005e20008011000 */
[----:B------:R2:W-:Y:S01]  /*53d0*/  @!UP0 UTMALDG.3D [UR8], [UR22], desc[UR14] ;  /* 0x00000e08160085b4 */ /* 0x0005e20008011000 */
[----:B------:R2:W-:Y:S01]  /*53e0*/  @!P4 SYNCS.ARRIVE.TRANS64.RED.A0TR RZ, [UR7+0x68], R23 ;  /* 0x00006817ffffc9a7 */ /* 0x0005e20008300407 */
[----:B------:R-:W-:Y:S01]  /*53f0*/  UPLOP3.LUT UP0, UPT, UPT, UPT, UPT, 0x80, 0x8 ;  /* 0x000000000008789c */ /* 0x000fe20003f0f070 */
[----:B------:R-:W-:Y:S01]  /*5400*/  SYNCS.ARRIVE.TRANS64.RED.A1T0 RZ, [UR13], RZ ;  /* 0x000000ffffff79a7 */ /* 0x000fe2000810040d */
[----:B------:R-:W-:Y:S09]  /*5410*/  @P3 BRA `(.L_x_97) ;  /* 0xfffffff000303947 */ /* 0x000ff2000383ffff */
[----:B------:R-:W-:-:S04]  /*5420*/  SHF.L.U32 R3, R32, 0x1f, RZ ;  /* 0x0000001f20037819 */ /* 0x000fc800000006ff */
[----:B------:R-:W1:Y:S02]  /*5430*/  SYNCS.PHASECHK.TRANS64.TRYWAIT P0, [UR7+0x70], R3 ;  /* 0x00007003ff0075a7 */ /* 0x000e640008001107 */
[----:B-1----:R-:W-:Y:S05]  /*5440*/  @!P0 BRA `(.L_x_98) ;  /* 0x0000004000048947 */ /* 0x002fea0003800000 */
.L_x_193:
[----:B------:R-:W4:Y:S02]  /*5450*/  SYNCS.PHASECHK.TRANS64.TRYWAIT P0, [UR7+0x78], R3 ;  /* 0x00007803ff0075a7 */ /* 0x000f240008001107 */
[----:B----4-:R-:W-:Y:S05]  /*5460*/  @!P0 BRA `(.L_x_99) ;  /* 0x0000004000148947 */ /* 0x010fea0003800000 */
.L_x_195:
[----:B------:R-:W4:Y:S02]  /*5470*/  SYNCS.PHASECHK.TRANS64.TRYWAIT P0, [UR7+0x80], R3 ;  /* 0x00008003ff0075a7 */ /* 0x000f240008001107 */
[----:B----4-:R-:W-:Y:S05]  /*5480*/  @!P0 BRA `(.L_x_100) ;  /* 0x0000004000248947 */ /* 0x010fea0003800000 */
.L_x_197:
[----:B-1----:R-:W-:-:S07]  /*5490*/  MOV R0, UR7 ;  /* 0x0000000700007c02 */ /* 0x002fce0008000f00 */
.L_x_101:
[----:B-1----:R-:W-:-:S04]  /*54a0*/  SHF.L.U32 R3, R32, 0x1f, RZ ;  /* 0x0000001f20037819 */ /* 0x002fc800000006ff */
[----:B------:R1:W4:Y:S03]  /*54b0*/  SYNCS.PHASECHK.TRANS64.TRYWAIT P0, [R0+URZ+0x88], R3 ;  /* 0x00008803000075a7 */ /* 0x00032600080011ff */
[----:B----4-:R-:W-:Y:S05]  /*54c0*/  @!P0 NANOSLEEP.SYNCS 0x989680 ;  /* 0x009896800000895d */ /* 0x010fea0003900000 */
[----:B------:R-:W4:Y:S02]  /*54d0*/  @!P0 SYNCS.PHASECHK.TRANS64 P0, [R0+URZ+0x88], R3 ;  /* 0x00008803000085a7 */ /* 0x000f2400080010ff */
[----:B--2-4-:R-:W-:Y:S05]  /*54e0*/  @P0 EXIT ;  /* 0x000000000000094d */ /* 0x014fea0003800000 */
[----:B------:R-:W-:Y:S05]  /*54f0*/  BRA `(.L_x_101) ;  /* 0xfffffffc00e87947 */ /* 0x000fea000383ffff */
.L_x_86:
[----:B------:R-:W-:-:S06]  /*5500*/  UISETP.GE.AND UP0, UPT, UR10, 0x4, UPT ;  /* 0x000000040a00788c */ /* 0x000fcc000bf06270 */
[----:B------:R-:W-:-:S13]  /*5510*/  PLOP3.LUT P0, PT, PT, PT, UP0, 0x80, 0x8 ;  /* 0x000000000008781c */ /* 0x000fda0003f0f008 */
[----:B------:R-:W-:Y:S05]  /*5520*/  @!P0 EXIT ;  /* 0x000000000000894d */ /* 0x000fea0003800000 */
[----:B------:R-:W-:Y:S01]  /*5530*/  BAR.SYNC.DEFER_BLOCKING 0x6, 0xa0 ;  /* 0x0182800000007b1d */ /* 0x000fe20000010000 */
[----:B------:R-:W-:Y:S02]  /*5540*/  IMAD.SHL.U32 R4, R66, 0x200000, RZ ;  /* 0x0020000042047824 */ /* 0x000fe400078e00ff */
[----:B------:R-:W-:Y:S02]  /*5550*/  HFMA2 R71, -RZ, RZ, 0, 5.9604644775390625e-08 ;  /* 0x00000001ff477431 */ /* 0x000fe400000001ff */
[C---:B------:R-:W-:Y:S01]  /*5560*/  IMAD.SHL.U32 R65, R72.reuse, 0x10, RZ ;  /* 0x0000001048417824 */ /* 0x040fe200078e00ff */
[----:B------:R-:W-:Y:S01]  /*5570*/  MOV R69, RZ ;  /* 0x000000ff00457202 */ /* 0x000fe20000000f00 */
[----:B------:R-:W-:Y:S01]  /*5580*/  IMAD.U32 R33, R72, 0x10000, RZ ;  /* 0x0001000048217824 */ /* 0x000fe200078e00ff */
[----:B------:R-:W-:Y:S01]  /*5590*/  UMOV UR48, 0x400 ;  /* 0x0000040000307882 */ /* 0x000fe20000000000 */
[----:B------:R-:W1:Y:S01]  /*55a0*/  LDC R63, c[0x0][0x370] ;  /* 0x0000dc00ff3f7b82 */ /* 0x000e620000000800 */
[----:B------:R-:W-:Y:S01]  /*55b0*/  ULEA UR48, UR37, UR48, 0x18 ;  /* 0x0000003025307291 */ /* 0x000fe2000f8ec0ff */
[----:B------:R-:W-:Y:S01]  /*55c0*/  LOP3.LUT R4, R4, 0x200000, RZ, 0xc0, !PT ;  /* 0x0020000004047812 */ /* 0x000fe200078ec0ff */
[----:B------:R-:W-:Y:S01]  /*55d0*/  IMAD.SHL.U32 R64, R72, 0x2, RZ ;  /* 0x0000000248407824 */ /* 0x000fe200078e00ff */
[C---:B------:R-:W-:Y:S01]  /*55e0*/  LOP3.LUT R5, R65.reuse, 0x40, RZ, 0xc0, !PT ;  /* 0x0000004041057812 */ /* 0x040fe200078ec0ff */
[----:B------:R-:W-:Y:S01]  /*55f0*/  IMAD.SHL.U32 R3, R66, 0x200, RZ ;  /* 0x0000020042037824 */ /* 0x000fe200078e00ff */
[----:B------:R-:W-:Y:S01]  /*5600*/  LOP3.LUT R2, R65, 0x5b0, RZ, 0xc0, !PT ;  /* 0x000005b041027812 */ /* 0x000fe200078ec0ff */
[----:B------:R-:W-:Y:S01]  /*5610*/  UIADD3 UR4, UPT, UPT, UR48, 0x200, URZ ;  /* 0x0000020030047890 */ /* 0x000fe2000fffe0ff */
[----:B------:R-:W2:Y:S01]  /*5620*/  LDC R28, c[0x0][0xb0c] ;  /* 0x0002c300ff1c7b82 */ /* 0x000ea20000000800 */
[----:B------:R-:W-:Y:S01]  /*5630*/  LOP3.LUT R33, R4, 0x400000, R33, 0xf8, !PT ;  /* 0x0040000004217812 */ /* 0x000fe200078ef821 */
[----:B------:R-:W-:Y:S01]  /*5640*/  IMAD.MOV.U32 R30, RZ, RZ, RZ ;  /* 0x000000ffff1e7224 */ /* 0x000fe200078e00ff */
[----:B------:R-:W-:Y:S01]  /*5650*/  LOP3.LUT R64, R5, 0x8, R64, 0xf8, !PT ;  /* 0x0000000805407812 */ /* 0x000fe200078ef840 */
[----:B------:R-:W-:Y:S01]  /*5660*/  IMAD.MOV.U32 R70, RZ, RZ, RZ ;  /* 0x000000ffff467224 */ /* 0x000fe200078e00ff */
[----:B------:R-:W-:Y:S01]  /*5670*/  LOP3.LUT R3, R2, 0x200, R3, 0xf8, !PT ;  /* 0x0000020002037812 */ /* 0x000fe200078ef803 */
[----:B------:R-:W-:Y:S01]  /*5680*/  IMAD.MOV.U32 R76, RZ, RZ, RZ ;  /* 0x000000ffff4c7224 */ /* 0x000fe200078e00ff */
[----:B------:R-:W-:Y:S01]  /*5690*/  LOP3.LUT P0, RZ, R65, 0x40, RZ, 0xc0, !PT ;  /* 0x0000004041ff7812 */ /* 0x000fe2000780c0ff */
[----:B------:R-:W3:Y:S01]  /*56a0*/  LDC R61, c[0x0][0xb20] ;  /* 0x0002c800ff3d7b82 */ /* 0x000ee20000000800 */
[----:B------:R-:W4:Y:S01]  /*56b0*/  LDS R0, [UR48+0x150] ;  /* 0x00015030ff007984 */ /* 0x000f220008000800 */
[----:B------:R-:W-:Y:S01]  /*56c0*/  LOP3.LUT R64, R3, R64, RZ, 0xfc, !PT ;  /* 0x0000004003407212 */ /* 0x000fe200078efcff */
[----:B------:R-:W-:Y:S01]  /*56d0*/  IMAD.U32 R67, RZ, RZ, UR4 ;  /* 0x00000004ff437e24 */ /* 0x000fe2000f8e00ff */
[----:B------:R-:W-:Y:S01]  /*56e0*/  LOP3.LUT R72, R72, 0x60, RZ, 0xc0, !PT ;  /* 0x0000006048487812 */ /* 0x000fe200078ec0ff */
[----:B------:R-:W1:Y:S03]  /*56f0*/  LDCU.64 UR52, c[0x0][0x348] ;  /* 0x00006900ff3477ac */ /* 0x000e660008000a00 */
[----:B------:R-:W1:Y:S01]  /*5700*/  LDC R27, c[0x0][0xb30] ;  /* 0x0002cc00ff1b7b82 */ /* 0x000e620000000800 */
[----:B------:R-:W1:Y:S01]  /*5710*/  LDCU.64 UR38, c[0x0][0x888] ;  /* 0x00011100ff2677ac */ /* 0x000e620008000a00 */
[----:B------:R-:W1:Y:S06]  /*5720*/  LDCU.64 UR44, c[0x0][0x890] ;  /* 0x00011200ff2c77ac */ /* 0x000e6c0008000a00 */
[----:B------:R-:W1:Y:S01]  /*5730*/  LDC.64 R56, c[0x0][0xb10] ;  /* 0x0002c400ff387b82 */ /* 0x000e620000000a00 */
[----:B------:R-:W-:Y:S01]  /*5740*/  UMOV UR49, URZ ;  /* 0x000000ff00317c82 */ /* 0x000fe20008000000 */
[----:B------:R-:W-:-:S06]  /*5750*/  UMOV UR51, URZ ;  /* 0x000000ff00337c82 */ /* 0x000fcc0008000000 */
[----:B------:R-:W1:Y:S08]  /*5760*/  LDC.64 R24, c[0x0][0xb18] ;  /* 0x0002c600ff187b82 */ /* 0x000e700000000a00 */
[----:B------:R-:W1:Y:S08]  /*5770*/  LDC.64 R22, c[0x0][0xb28] ;  /* 0x0002ca00ff167b82 */ /* 0x000e700000000a00 */
[----:B------:R-:W1:Y:S01]  /*5780*/  LDC.64 R54, c[0x0][0x8b0] ;  /* 0x00022c00ff367b82 */ /* 0x000e620000000a00 */
[----:B----4-:R-:W-:Y:S01]  /*5790*/  IMAD.IADD R33, R0, 0x1, R33 ;  /* 0x0000000100217824 */ /* 0x010fe200078e0221 */
[----:B------:R-:W-:-:S06]  /*57a0*/  P2R R0, PR, RZ, 0x1 ;  /* 0x00000001ff007803 */ /* 0x000fcc0000000000 */
[----:B------:R-:W4:Y:S08]  /*57b0*/  LDC.64 R52, c[0x0][0x8a8] ;  /* 0x00022a00ff347b82 */ /* 0x000f300000000a00 */
[----:B--23--:R-:W1:Y:S02]  /*57c0*/  LDC R62, c[0x0][0x374] ;  /* 0x0000dd00ff3e7b82 */ /* 0x00ce640000000800 */
.L_x_145:
[C---:B------:R-:W-:Y:S02]  /*57d0*/  LEA R0, R76.reuse, UR48, 0x3 ;  /* 0x000000304c007c11 */ /* 0x040fe4000f8e18ff */
[----:B------:R-:W-:Y:S02]  /*57e0*/  SHF.L.U32 R3, R69, 0x1f, RZ ;  /* 0x0000001f45037819 */ /* 0x000fe400000006ff */
[----:B------:R-:W-:Y:S02]  /*57f0*/  LEA R16, R76, UR48, 0x4 ;  /* 0x000000304c107c11 */ /* 0x000fe4000f8e20ff */
[----:B--2---:R-:W2:Y:S02]  /*5800*/  SYNCS.PHASECHK.TRANS64.TRYWAIT P0, [R0+URZ+0xa0], R3 ;  /* 0x0000a003000075a7 */ /* 0x004ea400080011ff */
[----:B--2---:R-:W-:Y:S05]  /*5810*/  @!P0 BRA `(.L_x_102) ;  /* 0x0000003c00588947 */ /* 0x004fea0003800000 */
.L_x_198:
[----:B------:R-:W3:Y:S01]  /*5820*/  LDC.64 R12, c[0x0][0xb10] ;  /* 0x0002c400ff0c7b82 */ /* 0x000ee20000000a00 */
[----:B------:R-:W4:Y:S01]  /*5830*/  LDS.128 R16, [R16+0x130] ;  /* 0x0001300010107984 */ /* 0x000f220000000c00 */
[----:B-1----:R-:W-:Y:S01]  /*5840*/  ISETP.NE.AND P1, PT, R27, 0x1, PT ;  /* 0x000000011b00780c */ /* 0x002fe20003f25270 */
[----:B--2---:R-:W-:Y:S01]  /*5850*/  VIADD R0, R0, 0xb0 ;  /* 0x000000b000007836 */ /* 0x004fe20000000000 */
[----:B------:R-:W-:Y:S04]  /*5860*/  ISETP.GE.AND P0, PT, R26, 0x1, PT ;  /* 0x000000011a00780c */ /* 0x000fe80003f06270 */
[----:B------:R-:W1:Y:S01]  /*5870*/  LDC.64 R10, c[0x0][0xb18] ;  /* 0x0002c600ff0a7b82 */ /* 0x000e620000000a00 */
[----:B------:R-:W-:Y:S01]  /*5880*/  PRMT R0, RZ, 0x654, R0 ;  /* 0x00000654ff007816 */ /* 0x000fe20000000000 */
[----:B------:R-:W-:Y:S01]  /*5890*/  @!PT LDS RZ, [RZ] ;  /* 0x00000000fffff984 */ /* 0x000fe20000000800 */
[----:B------:R-:W-:Y:S01]  /*58a0*/  @!PT LDS RZ, [RZ] ;  /* 0x00000000fffff984 */ /* 0x000fe20000000800 */
[----:B------:R-:W-:Y:S01]  /*58b0*/  @!PT LDS RZ, [RZ] ;  /* 0x00000000fffff984 */ /* 0x000fe20000000800 */
[----:B------:R-:W-:Y:S01]  /*58c0*/  @!PT LDS RZ, [RZ] ;  /* 0x00000000fffff984 */ /* 0x000fe20000000800 */
[----:B------:R2:W-:Y:S06]  /*58d0*/  MEMBAR.ALL.CTA ;  /* 0x0000000000007992 */ /* 0x0005ec0000008000 */
[----:B--2---:R-:W2:Y:S01]  /*58e0*/  FENCE.VIEW.ASYNC.S ;  /* 0x00000000000073c6 */ /* 0x004ea20000000000 */
[----:B------:R-:W1:Y:S08]  /*58f0*/  @!P1 LDC R14, c[0x0][0xb20] ;  /* 0x0002c800ff0e9b82 */ /* 0x000e700000000800 */
[----:B------:R-:W1:Y:S01]  /*5900*/  @!P1 LDC R9, c[0x0][0xb0c] ;  /* 0x0002c300ff099b82 */ /* 0x000e620000000800 */
[----:B--2---:R2:W-:Y:S01]  /*5910*/  SYNCS.ARRIVE.TRANS64.RED.A1T0 RZ, [R0+URZ], RZ ;  /* 0x000000ff00ff79a7 */ /* 0x0045e200081004ff */
[----:B----4-:R-:W-:Y:S04]  /*5920*/  LOP3.LUT P4, RZ, R18, 0x1, RZ, 0xc0, !PT ;  /* 0x0000000112ff7812 */ /* 0x010fe8000788c0ff */
[----:B------:R-:W-:Y:S09]  /*5930*/  P2R R73, PR, RZ, 0x10 ;  /* 0x00000010ff497803 */ /* 0x000ff20000000000 */
[----:B------:R-:W-:Y:S02]  /*5940*/  @P4 MOV R31, R16 ;  /* 0x00000010001f4202 */ /* 0x000fe40000000f00 */
[----:B------:R-:W-:Y:S01]  /*5950*/  @P4 LOP3.LUT R29, R17, 0xffff, RZ, 0xc0, !PT ;  /* 0x0000ffff111d4812 */ /* 0x000fe200078ec0ff */
[----:B--23--:R-:W-:Y:S06]  /*5960*/  @!P0 BRA `(.L_x_103) ;  /* 0x0000000000a48947 */ /* 0x00cfec0003800000 */
[----:B------:R-:W-:Y:S01]  /*5970*/  IMAD.HI.U32 R36, R62, R25, RZ ;  /* 0x000000193e247227 */ /* 0x000fe200078e00ff */
[----:B------:R-:W-:Y:S02]  /*5980*/  ISETP.NE.AND P0, PT, R24, 0x1, PT ;  /* 0x000000011800780c */ /* 0x000fe40003f05270 */
[----:B------:R-:W-:Y:S01]  /*5990*/  ISETP.NE.AND P2, PT, R26, 0x1, PT ;  /* 0x000000011a00780c */ /* 0x000fe20003f45270 */
[-C--:B------:R-:W-:Y:S01]  /*59a0*/  IMAD.HI.U32 R34, R63, R56.reuse, RZ ;  /* 0x000000383f227227 */ /* 0x080fe200078e00ff */
[----:B------:R-:W-:Y:S02]  /*59b0*/  SHF.R.U32.HI R37, RZ, R61, R36 ;  /* 0x0000003dff257219 */ /* 0x000fe40000011624 */
[----:B------:R-:W-:Y:S01]  /*59c0*/  ISETP.NE.AND P3, PT, R28, 0x1, PT ;  /* 0x000000011c00780c */ /* 0x000fe20003f65270 */
[----:B------:R-:W-:Y:S01]  /*59d0*/  IMAD.HI.U32 R40, R29, R25, RZ ;  /* 0x000000191d287227 */ /* 0x000fe200078e00ff */
[----:B------:R-:W-:Y:S02]  /*59e0*/  SHF.R.U32.HI R34, RZ, R57, R34 ;  /* 0x00000039ff227219 */ /* 0x000fe40000011622 */
[----:B------:R-:W-:Y:S01]  /*59f0*/  SEL R3, R62, R37, !P0 ;  /* 0x000000253e037207 */ /* 0x000fe20004000000 */
[----:B------:R-:W-:Y:S01]  /*5a00*/  IMAD.HI.U32 R38, R31, R56, RZ ;  /* 0x000000381f267227 */ /* 0x000fe200078e00ff */
[----:B------:R-:W-:Y:S03]  /*5a10*/  SEL R7, R63, R34, !P3 ;  /* 0x000000223f077207 */ /* 0x000fe60005800000 */
[-C--:B------:R-:W-:Y:S01]  /*5a20*/  IMAD.HI.U32 R34, R3, R22.reuse, RZ ;  /* 0x0000001603227227 */ /* 0x080fe200078e00ff */
[----:B------:R-:W-:Y:S03]  /*5a30*/  SHF.R.U32.HI R38, RZ, R57, R38 ;  /* 0x00000039ff267219 */ /* 0x000fe60000011626 */
[----:B------:R-:W-:Y:S01]  /*5a40*/  IMAD.HI.U32 R36, R7, R22, RZ ;  /* 0x0000001607247227 */ /* 0x000fe200078e00ff */
[----:B------:R-:W-:Y:S02]  /*5a50*/  @P2 SHF.R.U32.HI R3, RZ, R23, R34 ;  /* 0x00000017ff032219 */ /* 0x000fe40000011622 */
[----:B------:R-:W-:Y:S02]  /*5a60*/  SHF.R.U32.HI R34, RZ, R61, R40 ;  /* 0x0000003dff227219 */ /* 0x000fe40000011628 */
[----:B------:R-:W-:Y:S01]  /*5a70*/  @P2 SHF.R.U32.HI R7, RZ, R23, R36 ;  /* 0x00000017ff072219 */ /* 0x000fe20000011624 */
[C---:B------:R-:W-:Y:S01]  /*5a80*/  IMAD R2, R26.reuse, R3, RZ ;  /* 0x000000031a027224 */ /* 0x040fe200078e02ff */
[----:B------:R-:W-:Y:S02]  /*5a90*/  SEL R5, R29, R34, !P0 ;  /* 0x000000221d057207 */ /* 0x000fe40004000000 */
[----:B------:R-:W-:Y:S01]  /*5aa0*/  SEL R3, R31, R38, !P3 ;  /* 0x000000261f037207 */ /* 0x000fe20005800000 */
[----:B------:R-:W-:Y:S01]  /*5ab0*/  IMAD R4, R26, R7, RZ ;  /* 0x000000071a047224 */ /* 0x000fe200078e02ff */
[C---:B------:R-:W-:Y:S01]  /*5ac0*/  ISETP.GE.AND P0, PT, R5.reuse, R2, PT ;  /* 0x000000020500720c */ /* 0x040fe20003f06270 */
[----:B------:R-:W-:Y:S03]  /*5ad0*/  IMAD.HI.U32 R6, R5, R22, RZ ;  /* 0x0000001605067227 */ /* 0x000fe600078e00ff */
[----:B------:R-:W-:Y:S01]  /*5ae0*/  ISETP.GE.OR P0, PT, R3, R4, P0 ;  /* 0x000000040300720c */ /* 0x000fe20000706670 */
[----:B------:R-:W-:Y:S01]  /*5af0*/  IMAD.MOV R4, RZ, RZ, -R3 ;  /* 0x000000ffff047224 */ /* 0x000fe200078e0a03 */
[-C--:B------:R-:W-:Y:S03]  /*5b00*/  SHF.R.U32.HI R6, RZ, R23.reuse, R6 ;  /* 0x00000017ff067219 */ /* 0x080fe60000011606 */
[----:B------:R-:W-:Y:S01]  /*5b10*/  IMAD R31, R28, R4, R31 ;  /* 0x000000041c1f7224 */ /* 0x000fe200078e021f */
[----:B------:R-:W-:Y:S05]  /*5b20*/  SEL R15, R5, R6, !P2 ;  /* 0x00000006050f7207 */ /* 0x000fea0005000000 */
[----:B------:R-:W-:Y:S02]  /*5b30*/  IMAD.MOV R6, RZ, RZ, -R15 ;  /* 0x000000ffff067224 */ /* 0x000fe400078e0a0f */
[C---:B------:R-:W-:Y:S04]  /*5b40*/  @!P0 IMAD.HI.U32 R2, R3.reuse, R22, RZ ;  /* 0x0000001603028227 */ /* 0x040fe800078e00ff */
[----:B------:R-:W-:Y:S01]  /*5b50*/  IMAD R6, R26, R6, R5 ;  /* 0x000000061a067224 */ /* 0x000fe200078e0205 */
[----:B------:R-:W-:Y:S04]  /*5b60*/  @!P0 SHF.R.U32.HI R2, RZ, R23, R2 ;  /* 0x00000017ff028219 */ /* 0x000fe80000011602 */
[----:B------:R-:W-:Y:S02]  /*5b70*/  @!P0 SEL R0, R3, R2, !P2 ;  /* 0x0000000203008207 */ /* 0x000fe40005000000 */
[----:B------:R-:W-:Y:S02]  /*5b80*/  IADD3 R2, PT, PT, -R5, RZ, RZ ;  /* 0x000000ff05027210 */ /* 0x000fe40007ffe1ff */
[----:B------:R-:W-:Y:S01]  /*5b90*/  @!P0 IADD3 R8, PT, PT, R15, -R0, RZ ;  /* 0x800000000f088210 */ /* 0x000fe20007ffe0ff */
[----:B------:R-:W-:Y:S02]  /*5ba0*/  @!P0 IMAD R0, R7, R6, R0 ;  /* 0x0000000607008224 */ /* 0x000fe400078e0200 */
[----:B------:R-:W-:Y:S02]  /*5bb0*/  IMAD R29, R24, R2, R29 ;  /* 0x00000002181d7224 */ /* 0x000fe400078e021d */
[----:B------:R-:W-:Y:S02]  /*5bc0*/  @!P0 IMAD R5, R8, R26, R3 ;  /* 0x0000001a08058224 */ /* 0x000fe400078e0203 */
[----:B------:R-:W-:Y:S04]  /*5bd0*/  @!P0 IMAD.MOV.U32 R3, RZ, RZ, R0 ;  /* 0x000000ffff038224 */ /* 0x000fe800078e0000 */
[----:B------:R-:W-:Y:S02]  /*5be0*/  IMAD R31, R3, R28, R31 ;  /* 0x0000001c031f7224 */ /* 0x000fe400078e021f */
[----:B------:R-:W-:Y:S07]  /*5bf0*/  IMAD R29, R5, R24, R29 ;  /* 0x00000018051d7224 */ /* 0x000fee00078e021d */
.L_x_103:
[----:B-1----:R-:W-:Y:S01]  /*5c00*/  @!P1 ISETP.NE.AND P0, PT, R10, 0x1, PT ;  /* 0x000000010a00980c */ /* 0x002fe20003f05270 */
[----:B------:R-:W-:Y:S01]  /*5c10*/  @!P1 IMAD.HI.U32 R3, R29, R11, RZ ;  /* 0x0000000b1d039227 */ /* 0x000fe200078e00ff */
[----:B------:R-:W-:Y:S01]  /*5c20*/  R2UR UR42, R21 ;  /* 0x00000000152a72ca */ /* 0x000fe200000e0000 */
[----:B------:R-:W-:Y:S01]  /*5c30*/  BSSY.RECONVERGENT B6, `(.L_x_104) ;  /* 0x0000031000067945 */ /* 0x000fe20003800200 */
[----:B------:R-:W-:Y:S01]  /*5c40*/  R2UR UR41, R20 ;  /* 0x00000000142972ca */ /* 0x000fe200000e0000 */
[----:B------:R-:W-:Y:S01]  /*5c50*/  @!P1 IMAD.HI.U32 R0, R31, R12, RZ ;  /* 0x0000000c1f009227 */ /* 0x000fe200078e00ff */
[----:B------:R-:W-:Y:S02]  /*5c60*/  @!P1 SHF.R.U32.HI R2, RZ, R14, R3 ;  /* 0x0000000eff029219 */ /* 0x000fe40000011603 */
[----:B------:R-:W-:Y:S01]  /*5c70*/  @!P1 ISETP.NE.AND P2, PT, R9, 0x1, PT ;  /* 0x000000010900980c */ /* 0x000fe20003f45270 */
[----:B------:R-:W-:Y:S01]  /*5c80*/  VIADD R76, R76, 0x1 ;  /* 0x000000014c4c7836 */ /* 0x000fe20000000000 */
[----:B------:R-:W-:Y:S02]  /*5c90*/  @!P1 SEL R2, R29, R2, !P0 ;  /* 0x000000021d029207 */ /* 0x000fe40004000000 */
[----:B------:R-:W-:Y:S02]  /*5ca0*/  @!P1 SHF.R.U32.HI R0, RZ, R13, R0 ;  /* 0x0000000dff009219 */ /* 0x000fe40000011600 */
[----:B------:R-:W-:Y:S01]  /*5cb0*/  LOP3.LUT P0, RZ, R67, 0x90, RZ, 0xc0, !PT ;  /* 0x0000009043ff7812 */ /* 0x000fe2000780c0ff */
[----:B------:R-:W-:Y:S01]  /*5cc0*/  USHF.L.U32 UR42, UR42, 0x6, URZ ;  /* 0x000000062a2a7899 */ /* 0x000fe200080006ff */
[----:B------:R-:W-:Y:S01]  /*5cd0*/  @!P1 SEL R3, R31, R0, !P2 ;  /* 0x000000001f039207 */ /* 0x000fe20005000000 */
[----:B------:R-:W-:Y:S01]  /*5ce0*/  USHF.L.U32 UR41, UR41, 0x7, URZ ;  /* 0x0000000729297899 */ /* 0x000fe200080006ff */
[----:B------:R-:W-:Y:S03]  /*5cf0*/  @P4 SHF.R.U32.HI R68, RZ, 0x10, R17 ;  /* 0x00000010ff444819 */ /* 0x000fe60000011611 */
[----:B------:R-:W-:Y:S02]  /*5d00*/  @!P1 IMAD.IADD R0, R2, 0x1, -R3 ;  /* 0x0000000102009824 */ /* 0x000fe400078e0a03 */
[----:B------:R-:W-:Y:S02]  /*5d10*/  @!P1 IMAD.IADD R2, R3, 0x1, -R2 ;  /* 0x0000000103029824 */ /* 0x000fe400078e0a02 */
[----:B------:R-:W-:Y:S02]  /*5d20*/  @!P1 IMAD R31, R0, R9, R31 ;  /* 0x00000009001f9224 */ /* 0x000fe400078e021f */
[----:B------:R-:W-:Y:S01]  /*5d30*/  @!P1 IMAD R29, R2, R10, R29 ;  /* 0x0000000a021d9224 */ /* 0x000fe200078e021d */
[----:B------:R-:W-:Y:S06]  /*5d40*/  @!P0 BRA `(.L_x_105) ;  /* 0x00000000007c8947 */ /* 0x000fec0003800000 */
[----:B------:R-:W1:Y:S01]  /*5d50*/  LDCU.64 UR8, c[0x4][0x80] ;  /* 0x01001000ff0877ac */ /* 0x000e620008000a00 */
[----:B------:R-:W-:Y:S01]  /*5d60*/  MOV R2, 0x0 ;  /* 0x0000000000027802 */ /* 0x000fe20000000f00 */
[----:B------:R-:W-:Y:S02]  /*5d70*/  HFMA2 R12, -RZ, RZ, 0, 5.9604644775390625e-08 ;  /* 0x00000001ff0c7431 */ /* 0x000fe400000001ff */
[----:B------:R-:W-:Y:S01]  /*5d80*/  IMAD.MOV.U32 R8, RZ, RZ, 0x70 ;  /* 0x00000070ff087424 */ /* 0x000fe200078e00ff */
[----:B------:R2:W3:Y:S01]  /*5d90*/  LDC.64 R14, c[0x4][R2] ;  /* 0x01000000020e7b82 */ /* 0x0004e20000000a00 */
[----:B------:R-:W4:Y:S01]  /*5da0*/  LDCU.64 UR6, c[0x4][0x88] ;  /* 0x01001100ff0677ac */ /* 0x000f220008000a00 */
[----:B------:R-:W-:Y:S01]  /*5db0*/  IMAD.MOV.U32 R13, RZ, RZ, RZ ;  /* 0x000000ffff0d7224 */ /* 0x000fe200078e00ff */
[----:B------:R-:W2:Y:S01]  /*5dc0*/  LDCU.64 UR4, c[0x4][0x8] ;  /* 0x01000100ff0477ac */ /* 0x000ea20008000a00 */
[----:B-1----:R-:W-:Y:S01]  /*5dd0*/  MOV R5, UR9 ;  /* 0x0000000900057c02 */ /* 0x002fe20008000f00 */
[----:B------:R-:W-:Y:S01]  /*5de0*/  IMAD.U32 R4, RZ, RZ, UR8 ;  /* 0x00000008ff047e24 */ /* 0x000fe2000f8e00ff */
[----:B----4-:R-:W-:Y:S01]  /*5df0*/  MOV R7, UR7 ;  /* 0x0000000700077c02 */ /* 0x010fe20008000f00 */
[----:B------:R-:W-:Y:S01]  /*5e00*/  IMAD.U32 R6, RZ, RZ, UR6 ;  /* 0x00000006ff067e24 */ /* 0x000fe2000f8e00ff */
[----:B--2---:R-:W-:Y:S01]  /*5e10*/  MOV R11, UR5 ;  /* 0x00000005000b7c02 */ /* 0x004fe20008000f00 */
[----:B------:R-:W-:Y:S02]  /*5e20*/  IMAD.U32 R10, RZ, RZ, UR4 ;  /* 0x00000004ff0a7e24 */ /* 0x000fe4000f8e00ff */
[----:B------:R-:W-:Y:S07]  /*5e30*/  LEPC R20, `(.L_x_106) ;  /* 0x000000001014794e */ /* 0x000fee0000000000 */
[----:B---3-5:R-:W-:Y:S05]  /*5e40*/  CALL.ABS.NOINC R14 ;  /* 0x000000000e007343 */ /* 0x028fea0003c00000 */
.L_x_106:
[----:B------:R-:W1:Y:S01]  /*5e50*/  LDCU.64 UR8, c[0x4][0x80] ;  /* 0x01001000ff0877ac */ /* 0x000e620008000a00 */
[----:B------:R-:W2:Y:S01]  /*5e60*/  LDC.64 R2, c[0x4][R2] ;  /* 0x0100000002027b82 */ /* 0x000ea20000000a00 */
[----:B------:R-:W-:Y:S02]  /*5e70*/  HFMA2 R12, -RZ, RZ, 0, 5.9604644775390625e-08 ;  /* 0x00000001ff0c7431 */ /* 0x000fe400000001ff */
[----:B------:R-:W-:Y:S02]  /*5e80*/  IMAD.MOV.U32 R8, RZ, RZ, 0x70 ;  /* 0x00000070ff087424 */ /* 0x000fe400078e00ff */
[----:B------:R-:W-:Y:S01]  /*5e90*/  IMAD.MOV.U32 R13, RZ, RZ, RZ ;  /* 0x000000ffff0d7224 */ /* 0x000fe200078e00ff */
[----:B------:R-:W3:Y:S01]  /*5ea0*/  LDCU.64 UR6, c[0x4][0x88] ;  /* 0x01001100ff0677ac */ /* 0x000ee20008000a00 */
[----:B------:R-:W4:Y:S01]  /*5eb0*/  LDCU.64 UR4, c[0x4][0x8] ;  /* 0x01000100ff0477ac */ /* 0x000f220008000a00 */
[----:B-1----:R-:W-:Y:S02]  /*5ec0*/  MOV R4, UR8 ;  /* 0x0000000800047c02 */ /* 0x002fe40008000f00 */
[----:B------:R-:W-:Y:S02]  /*5ed0*/  MOV R5, UR9 ;  /* 0x0000000900057c02 */ /* 0x000fe40008000f00 */
[----:B---3--:R-:W-:Y:S01]  /*5ee0*/  MOV R7, UR7 ;  /* 0x0000000700077c02 */ /* 0x008fe20008000f00 */
[----:B------:R-:W-:Y:S01]  /*5ef0*/  IMAD.U32 R6, RZ, RZ, UR6 ;  /* 0x00000006ff067e24 */ /* 0x000fe2000f8e00ff */
[----:B----4-:R-:W-:Y:S01]  /*5f00*/  MOV R11, UR5 ;  /* 0x00000005000b7c02 */ /* 0x010fe20008000f00 */
[----:B------:R-:W-:Y:S02]  /*5f10*/  IMAD.U32 R10, RZ, RZ, UR4 ;  /* 0x00000004ff0a7e24 */ /* 0x000fe4000f8e00ff */
[----:B------:R-:W-:Y:S07]  /*5f20*/  LEPC R20, `(.L_x_105) ;  /* 0x000000001014794e */ /* 0x000fee0000000000 */
[----:B--2---:R-:W-:Y:S05]  /*5f30*/  CALL.ABS.NOINC R2 ;  /* 0x0000000002007343 */ /* 0x004fea0003c00000 */
.L_x_105:
[----:B------:R-:W-:Y:S05]  /*5f40*/  BSYNC.RECONVERGENT B6 ;  /* 0x0000000000067941 */ /* 0x000fea0003800200 */
.L_x_104:
[----:B------:R-:W-:Y:S01]  /*5f50*/  ISETP.NE.U32.AND P4, PT, R54, RZ, PT ;  /* 0x000000ff3600720c */ /* 0x000fe20003f85070 */
[----:B------:R-:W-:Y:S01]  /*5f60*/  UISETP.NE.AND UP2, UPT, UR50, URZ, UPT ;  /* 0x000000ff3200728c */ /* 0x000fe2000bf45270 */
[----:B------:R-:W-:Y:S01]  /*5f70*/  ISETP.NE.U32.AND P2, PT, RZ, UR38, PT ;  /* 0x00000026ff007c0c */ /* 0x000fe2000bf45070 */
[----:B------:R-:W-:Y:S01]  /*5f80*/  UISETP.NE.U32.AND UP1, UPT, UR44, URZ, UPT ;  /* 0x000000ff2c00728c */ /* 0x000fe2000bf25070 */
[----:B------:R-:W-:Y:S01]  /*5f90*/  ISETP.NE.AND.EX P4, PT, R55, RZ, PT, P4 ;  /* 0x000000ff3700720c */ /* 0x000fe20003f85340 */
[----:B------:R-:W-:Y:S01]  /*5fa0*/  UPLOP3.LUT UP0, UPT, UPT, UPT, UPT, 0x40, 0x4 ;  /* 0x000000000004789c */ /* 0x000fe20003f0e870 */
[----:B------:R-:W-:Y:S01]  /*5fb0*/  ISETP.NE.AND.EX P2, PT, RZ, UR39, PT, P2 ;  /* 0x00000027ff007c0c */ /* 0x000fe2000bf45320 */
[----:B------:R-:W-:Y:S01]  /*5fc0*/  UISETP.NE.AND.EX UP1, UPT, UR45, URZ, UPT, UP1 ;  /* 0x000000ff2d00728c */ /* 0x000fe2000bf25310 */
[----:B------:R-:W-:Y:S04]  /*5fd0*/  PLOP3.LUT P1, PT, PT, PT, UP2, 0x80, 0x8 ;  /* 0x000000000008781c */ /* 0x000fe80003f2f028 */
[----:B------:R-:W-:Y:S06]  /*5fe0*/  @UP2 UPLOP3.LUT UP0, UPT, UPT, UPT, UP1, 0x80, 0x8 ;  /* 0x000000000008289c */ /* 0x000fec0003f0f010 */
[----:B------:R-:W-:Y:S01]  /*5ff0*/  PLOP3.LUT P0, PT, PT, PT, UP0, 0x80, 0x8 ;  /* 0x000000000008781c */ /* 0x000fe20003f0f008 */
[----:B------:R-:W-:Y:S01]  /*6000*/  @!UPT UIADD3 URZ, UPT, UPT, URZ, URZ, URZ ;  /* 0x000000fffffff290 */ /* 0x000fe2000fffe0ff */
[----:B------:R-:W-:Y:S11]  /*6010*/  BRA.U !UP1, `(.L_x_107) ;  /* 0x0000000109387547 */ /* 0x000ff6000b800000 */
[----:B------:R-:W-:Y:S01]  /*6020*/  UISETP.NE.U32.AND UP0, UPT, UR38, URZ, UPT ;  /* 0x000000ff2600728c */ /* 0x000fe2000bf05070 */
[----:B------:R-:W-:Y:S02]  /*6030*/  HFMA2 R0, -RZ, RZ, 0, 5.9604644775390625e-08 ;  /* 0x00000001ff007431 */ /* 0x000fe400000001ff */
[----:B------:R-:W-:Y:S01]  /*6040*/  IMAD.MOV.U32 R59, RZ, RZ, 0x1 ;  /* 0x00000001ff3b7424 */ /* 0x000fe200078e00ff */
[----:B------:R-:W-:Y:S06]  /*6050*/  UISETP.NE.AND.EX UP0, UPT, UR39, URZ, UPT, UP0 ;  /* 0x000000ff2700728c */ /* 0x000fec000bf05300 */
[----:B------:R-:W-:Y:S05]  /*6060*/  PLOP3.LUT P3, PT, PT, PT, UP0, 0x80, 0x8 ;  /* 0x000000000008781c */ /* 0x000fea0003f6f008 */
[----:B------:R-:W1:Y:S01]  /*6070*/  @UP0 LDCU.64 UR6, c[0x0][0x888] ;  /* 0x00011100ff0607ac */ /* 0x000e620008000a00 */
[----:B------:R-:W-:Y:S07]  /*6080*/  @UP0 UIMAD UR4, UR36, UR44, URZ ;  /* 0x0000002c240402a4 */ /* 0x000fee000f8e02ff */
[----:B------:R-:W-:Y:S01]  /*6090*/  @!P3 PRMT R59, R0, 0x7610, R59 ;  /* 0x00007610003bb816 */ /* 0x000fe2000000003b */
[----:B-1----:R-:W-:Y:S03]  /*60a0*/  @UP0 UIMAD.WIDE UR6, UR4, 0x4, UR6 ;  /* 0x00000004040608a5 */ /* 0x002fe6000f8e0206 */
[----:B------:R-:W1:Y:S03]  /*60b0*/  @!UP0 LDCU UR4, c[0x0][0x880] ;  /* 0x00011000ff0487ac */ /* 0x000e660008000800 */
[----:B------:R-:W-:Y:S01]  /*60c0*/  IMAD.U32 R2, RZ, RZ, UR6 ;  /* 0x00000006ff027e24 */ /* 0x000fe2000f8e00ff */
[----:B------:R-:W-:Y:S05]  /*60d0*/  MOV R3, UR7 ;  /* 0x0000000700037c02 */ /* 0x000fea0008000f00 */
[----:B-----5:R2:W5:Y:S02]  /*60e0*/  @P3 LDG.E R35, desc[UR46][R2.64] ;  /* 0x0000002e02233981 */ /* 0x020564000c1e1900 */
[----:B-12---:R-:W-:Y:S02]  /*60f0*/  @!P3 IMAD.U32 R35, RZ, RZ, UR4 ;  /* 0x00000004ff23be24 */ /* 0x006fe4000f8e00ff */
.L_x_107:
[----:B------:R-:W-:Y:S05]  /*6100*/  @!P4 BRA `(.L_x_108) ;  /* 0x000000000020c947 */ /* 0x000fea0003800000 */
[----:B------:R-:W-:Y:S04]  /*6110*/  ISETP.NE.U32.AND P3, PT, R52, RZ, PT ;  /* 0x000000ff3400720c */ /* 0x000fe80003f65070 */
[----:B------:R-:W-:Y:S11]  /*6120*/  ISETP.NE.AND.EX P3, PT, R53, RZ, PT, P3 ;  /* 0x000000ff3500720c */ /* 0x000ff60003f65330 */
[----:B------:R-:W-:Y:S02]  /*6130*/  @!UPT UIADD3 URZ, UPT, UPT, URZ, URZ, URZ ;  /* 0x000000fffffff290 */ /* 0x000fe4000fffe0ff */
[----:B------:R-:W1:Y:S01]  /*6140*/  @P3 LDC.64 R2, c[0x0][0x8a8] ;  /* 0x00022a00ff023b82 */ /* 0x000e620000000a00 */
[----:B------:R-:W-:Y:S04]  /*6150*/  @P3 IMAD R0, R54, UR36, RZ ;  /* 0x0000002436003c24 */ /* 0x000fe8000f8e02ff */
[----:B-1----:R-:W-:Y:S05]  /*6160*/  @P3 IMAD.WIDE R2, R0, 0x4, R2 ;  /* 0x0000000400023825 */ /* 0x002fea00078e0202 */
[----:B-----5:R1:W5:Y:S02]  /*6170*/  @P3 LDG.E R32, desc[UR46][R2.64] ;  /* 0x0000002e02203981 */ /* 0x020364000c1e1900 */
[----:B-1----:R-:W2:Y:S02]  /*6180*/  @!P3 LDC R32, c[0x0][0x8a0] ;  /* 0x00022800ff20bb82 */ /* 0x002ea40000000800 */
.L_x_108:
[----:B-----5:R-:W-:Y:S01]  /*6190*/  FSETP.NEU.AND P3, PT, R35, RZ, PT ;  /* 0x000000ff2300720b */ /* 0x020fe20003f6d000 */
[----:B------:R-:W-:Y:S01]  /*61a0*/  IMAD.SHL.U32 R77, R64, 0x2, RZ ;  /* 0x00000002404d7824 */ /* 0x000fe200078e00ff */
[----:B------:R-:W-:Y:S01]  /*61b0*/  SEL R5, RZ, 0xffffffff, P2 ;  /* 0xffffffffff057807 */ /* 0x000fe20001000000 */
[----:B------:R-:W-:Y:S01]  /*61c0*/  BSSY B1, `(.L_x_109) ;  /* 0x0000034000017945 */ /* 0x000fe20003800000 */
[----:B------:R-:W-:Y:S01]  /*61d0*/  @P1 LOP3.LUT P2, RZ, R59, 0xff, RZ, 0xc0, !PT ;  /* 0x000000ff3bff1812 */ /* 0x000fe2000784c0ff */
[----:B------:R-:W-:Y:S01]  /*61e0*/  IMAD.MOV.U32 R39, RZ, RZ, 0x1 ;  /* 0x00000001ff277424 */ /* 0x000fe200078e00ff */
[----:B------:R-:W-:Y:S01]  /*61f0*/  @P1 SEL R0, RZ, 0xffffffff, P3 ;  /* 0xffffffffff001807 */ /* 0x000fe20001800000 */
[C---:B------:R-:W-:Y:S01]  /*6200*/  IMAD R34, R30.reuse, 0x40, R33 ;  /* 0x000000401e227824 */ /* 0x040fe200078e0221 */
[----:B------:R-:W-:Y:S01]  /*6210*/  LOP3.LUT R71, R71, 0x1, RZ, 0x3c, !PT ;  /* 0x0000000147477812 */ /* 0x000fe200078e3cff */
[----:B------:R-:W-:Y:S01]  /*6220*/  IMAD.MOV.U32 R38, RZ, RZ, RZ ;  /* 0x000000ffff267224 */ /* 0x000fe200078e00ff */
[----:B------:R-:W-:Y:S02]  /*6230*/  @P0 SEL R0, R5, R0, !P2 ;  /* 0x0000000005000207 */ /* 0x000fe40005000000 */
[----:B------:R-:W-:Y:S02]  /*6240*/  CS2R R50, SRZ ;  /* 0x0000000000327805 */ /* 0x000fe4000001ff00 */
[----:B------:R-:W-:Y:S02]  /*6250*/  LEA R74, R30, UR48, 0x3 ;  /* 0x000000301e4a7c11 */ /* 0x000fe4000f8e18ff */
[----:B------:R-:W-:Y:S02]  /*6260*/  CS2R R48, SRZ ;  /* 0x0000000000307805 */ /* 0x000fe4000001ff00 */
[----:B------:R-:W-:Y:S02]  /*6270*/  @P1 LOP3.LUT R0, R0, 0x1, RZ, 0xc0, !PT ;  /* 0x0000000100001812 */ /* 0x000fe400078ec0ff */
[----:B------:R-:W-:Y:S02]  /*6280*/  CS2R R42, SRZ ;  /* 0x00000000002a7805 */ /* 0x000fe4000001ff00 */
[----:B------:R-:W-:Y:S02]  /*6290*/  SHF.L.U32 R3, R70, 0x1f, RZ ;  /* 0x0000001f46037819 */ /* 0x000fe400000006ff */
[----:B------:R-:W-:Y:S02]  /*62a0*/  CS2R R40, SRZ ;  /* 0x0000000000287805 */ /* 0x000fe4000001ff00 */
[----:B------:R-:W-:Y:S01]  /*62b0*/  ISETP.NE.U32.OR P5, PT, R0, 0x1, !P1 ;  /* 0x000000010000780c */ /* 0x000fe20004fa5470 */
[----:B------:R-:W-:Y:S01]  /*62c0*/  VIADD R82, R77, UR48 ;  /* 0x000000304d527c36 */ /* 0x000fe20008000000 */
[----:B------:R-:W-:Y:S02]  /*62d0*/  PLOP3.LUT P2, PT, PT, PT, UP1, 0x80, 0x8 ;  /* 0x000000000008781c */ /* 0x000fe40003f4f018 */
[----:B------:R-:W-:Y:S02]  /*62e0*/  SEL R0, RZ, 0xffffffff, P3 ;  /* 0xffffffffff007807 */ /* 0x000fe40001800000 */
[----:B------:R-:W-:Y:S02]  /*62f0*/  LOP3.LUT P3, R75, R59, 0xff, RZ, 0xc0, !PT ;  /* 0x000000ff3b4b7812 */ /* 0x000fe4000786c0ff */
[----:B------:R-:W-:Y:S05]  /*6300*/  P2R R78, PR, RZ, 0x20 ;  /* 0x00000020ff4e7803 */ /* 0x000fea0000000000 */
[----:B------:R-:W-:Y:S02]  /*6310*/  @P5 SHF.L.U32 R2, R71, 0x1f, RZ ;  /* 0x0000001f47025819 */ /* 0x000fe400000006ff */
[----:B------:R-:W-:Y:S02]  /*6320*/  @P2 SEL R0, R5, R0, !P3 ;  /* 0x0000000005002207 */ /* 0x000fe40005800000 */
[----:B------:R-:W1:Y:S02]  /*6330*/  @P5 SYNCS.PHASECHK.TRANS64.TRYWAIT P1, [UR48+0x50], R2 ;  /* 0x00005002ff0055a7 */ /* 0x000e640008021130 */
[----:B------:R-:W-:Y:S04]  /*6340*/  LOP3.LUT R0, R0, 0x1, RZ, 0xc0, !PT ;  /* 0x0000000100007812 */ /* 0x000fe800078ec0ff */
[----:B------:R-:W-:Y:S04]  /*6350*/  ISETP.NE.U32.AND P4, PT, R0, 0x1, PT ;  /* 0x000000010000780c */ /* 0x000fe80003f85070 */
[----:B------:R-:W-:Y:S01]  /*6360*/  P2R R80, PR, RZ, 0x10 ;  /* 0x00000010ff507803 */ /* 0x000fe20000000000 */
[----:B------:R3:W4:Y:S01]  /*6370*/  SYNCS.PHASECHK.TRANS64.TRYWAIT P0, [R74+URZ+0xc0], R3 ;  /* 0x0000c0034a0075a7 */ /* 0x00072200080011ff */
[----:B-1----:R-:W-:Y:S01]  /*6380*/  @P5 SEL R39, RZ, 0x1, !P1 ;  /* 0x00000001ff275807 */ /* 0x002fe20004800000 */
[----:B---3--:R-:W-:Y:S06]  /*6390*/  @!P5 BRA `(.L_x_110) ;  /* 0x000000000058d947 */ /* 0x008fec0003800000 */
[C---:B------:R-:W-:Y:S01]  /*63a0*/  VIADD R0, R82.reuse, 0x200 ;  /* 0x0000020052007836 */ /* 0x040fe20000000000 */
[----:B------:R-:W-:Y:S01]  /*63b0*/  LOP3.LUT P5, RZ, R65, 0x40, RZ, 0xc0, !PT ;  /* 0x0000004041ff7812 */ /* 0x000fe200078ac0ff */
[----:B------:R-:W-:Y:S01]  /*63c0*/  BSSY B0, `(.L_x_111) ;  /* 0x000000e000007945 */ /* 0x000fe20003800000 */
[----:B------:R-:W-:Y:S01]  /*63d0*/  ISETP.NE.AND P2, PT, R39, RZ, PT ;  /* 0x000000ff2700720c */ /* 0x000fe20003f45270 */
[----:B------:R-:W-:Y:S01]  /*63e0*/  @P4 VIADD R2, R82, 0x210 ;  /* 0x0000021052024836 */ /* 0x000fe20000000000 */
[----:B------:R-:W-:Y:S01]  /*63f0*/  PLOP3.LUT P1, PT, PT, PT, PT, 0x8, 0x80 ;  /* 0x000000000080781c */ /* 0x000fe20003f2e170 */
[----:B------:R-:W-:Y:S01]  /*6400*/  IMAD.MOV.U32 R51, RZ, RZ, RZ ;  /* 0x000000ffff337224 */ /* 0x000fe200078e00ff */
[----:B------:R-:W-:Y:S02]  /*6410*/  @P4 PLOP3.LUT P1, PT, P5, PT, PT, 0x80, 0x8 ;  /* 0x000000000008481c */ /* 0x000fe40002f2f070 */
[----:B------:R-:W-:Y:S02]  /*6420*/  CS2R R48, SRZ ;  /* 0x0000000000307805 */ /* 0x000fe4000001ff00 */
[----:B------:R-:W-:Y:S02]  /*6430*/  CS2R R42, SRZ ;  /* 0x00000000002a7805 */ /* 0x000fe4000001ff00 */
[----:B------:R-:W-:Y:S07]  /*6440*/  CS2R R40, SRZ ;  /* 0x0000000000287805 */ /* 0x000fee000001ff00 */
[----:B------:R-:W-:Y:S01]  /*6450*/  @P1 VIADD R2, R0, 0xfffffff0 ;  /* 0xfffffff000021836 */ /* 0x000fe20000000000 */
[----:B------:R-:W-:Y:S06]  /*6460*/  @P2 BRA `(.L_x_112) ;  /* 0x00000000000c2947 */ /* 0x000fec0003800000 */
[----:B------:R-:W-:Y:S04]  /*6470*/  SHF.L.U32 R5, R71, 0x1f, RZ ;  /* 0x0000001f47057819 */ /* 0x000fe800000006ff */
[----:B------:R-:W1:Y:S02]  /*6480*/  SYNCS.PHASECHK.TRANS64.TRYWAIT P1, [UR48+0x50], R5 ;  /* 0x00005005ff0075a7 */ /* 0x000e640008021130 */
[----:B-1----:R-:W-:Y:S05]  /*6490*/  @!P1 BRA `(.L_x_113) ;  /* 0x00000030004c9947 */ /* 0x002fea0003800000 */
.L_x_112:
[----:B------:R-:W-:Y:S05]  /*64a0*/  BSYNC B0 ;  /* 0x0000000000007941 */ /* 0x000fea0003800000 */
.L_x_111:
[----:B------:R-:W-:Y:S01]  /*64b0*/  ISETP.NE.AND P1, PT, R80, RZ, PT ;  /* 0x000000ff5000720c */ /* 0x000fe20003f25270 */
[----:B------:R-:W-:Y:S11]  /*64c0*/  HFMA2 R38, -RZ, RZ, 0, 5.9604644775390625e-08 ;  /* 0x00000001ff267431 */ /* 0x000ff600000001ff */
[----:B------:R-:W-:Y:S01]  /*64d0*/  @!UPT UIADD3 URZ, UPT, UPT, URZ, URZ, URZ ;  /* 0x000000fffffff290 */ /* 0x000fe2000fffe0ff */
[----:B------:R3:W1:Y:S04]  /*64e0*/  @P1 LDS.128 R48, [R2] ;  /* 0x0000000002301984 */ /* 0x0006680000000c00 */
[----:B------:R3:W1:Y:S02]  /*64f0*/  @P1 LDS.128 R40, [R77+UR48+0x200] ;  /* 0x000200304d281984 */ /* 0x0006640008000c00 */
.L_x_110:
[----:B------:R-:W-:Y:S05]  /*6500*/  BSYNC B1 ;  /* 0x0000000000017941 */ /* 0x000fea0003800000 */
.L_x_109:
[----:B-1----:R-:W-:Y:S04]  /*6510*/  SHF.R.U32.HI R5, RZ, 0x15, R34 ;  /* 0x00000015ff057819 */ /* 0x002fe80000011622 */
[----:B------:R-:W-:Y:S01]  /*6520*/  LOP3.LUT P1, RZ, R5, 0x3, R66, 0x48, !PT ;  /* 0x0000000305ff7812 */ /* 0x000fe20007824842 */
[----:B------:R-:W-:Y:S01]  /*6530*/  @!UPT UIADD3 URZ, UPT, UPT, URZ, URZ, URZ ;  /* 0x000000fffffff290 */ /* 0x000fe2000fffe0ff */
[----:B----4-:R-:W-:Y:S11]  /*6540*/  @P0 BRA `(.L_x_114) ;  /* 0x0000000000080947 */ /* 0x010ff60003800000 */
[----:B------:R-:W1:Y:S02]  /*6550*/  SYNCS.PHASECHK.TRANS64.TRYWAIT P0, [R74+URZ+0xc0], R3 ;  /* 0x0000c0034a0075a7 */ /* 0x000e6400080011ff */
[----:B-1----:R-:W-:Y:S05]  /*6560*/  @!P0 BRA `(.L_x_115) ;  /* 0x0000003000308947 */ /* 0x002fea0003800000 */
.L_x_114:
[----:B------:R-:W-:Y:S05]  /*6570*/  @!P1 BRA `(.L_x_116) ;  /* 0x0000000000409947 */ /* 0x000fea0003800000 */
[----:B------:R-:W4:Y:S01]  /*6580*/  LDCU.64 UR8, c[0x4][0x70] ;  /* 0x01000e00ff0877ac */ /* 0x000f220008000a00 */
[----:B-1----:R-:W-:Y:S01]  /*6590*/  MOV R3, 0x0 ;  /* 0x0000000000037802 */ /* 0x002fe20000000f00 */
[----:B------:R-:W-:Y:S02]  /*65a0*/  HFMA2 R12, -RZ, RZ, 0, 5.9604644775390625e-08 ;  /* 0x00000001ff0c7431 */ /* 0x000fe400000001ff */
[----:B------:R-:W-:Y:S02]  /*65b0*/  IMAD.MOV.U32 R8, RZ, RZ, 0x192 ;  /* 0x00000192ff087424 */ /* 0x000fe400078e00ff */
[----:B------:R-:W-:Y:S01]  /*65c0*/  IMAD.MOV.U32 R13, RZ, RZ, RZ ;  /* 0x000000ffff0d7224 */ /* 0x000fe200078e00ff */
[----:B------:R-:W1:Y:S01]  /*65d0*/  LDCU.64 UR6, c[0x4][0x78] ;  /* 0x01000f00ff0677ac */ /* 0x000e620008000a00 */
[----:B---3--:R-:W3:Y:S01]  /*65e0*/  LDC.64 R2, c[0x4][R3] ;  /* 0x0100000003027b82 */ /* 0x008ee20000000a00 */
[----:B------:R-:W5:Y:S01]  /*65f0*/  LDCU.64 UR4, c[0x4][0x10] ;  /* 0x01000200ff0477ac */ /* 0x000f620008000a00 */
[----:B----4-:R-:W-:Y:S01]  /*6600*/  MOV R5, UR9 ;  /* 0x0000000900057c02 */ /* 0x010fe20008000f00 */
[----:B------:R-:W-:Y:S01]  /*6610*/  IMAD.U32 R4, RZ, RZ, UR8 ;  /* 0x00000008ff047e24 */ /* 0x000fe2000f8e00ff */
[----:B-1----:R-:W-:Y:S01]  /*6620*/  MOV R7, UR7 ;  /* 0x0000000700077c02 */ /* 0x002fe20008000f00 */
[----:B------:R-:W-:Y:S01]  /*6630*/  IMAD.U32 R6, RZ, RZ, UR6 ;  /* 0x00000006ff067e24 */ /* 0x000fe2000f8e00ff */
[----:B-----5:R-:W-:Y:S01]  /*6640*/  MOV R11, UR5 ;  /* 0x00000005000b7c02 */ /* 0x020fe20008000f00 */
[----:B------:R-:W-:Y:S02]  /*6650*/  IMAD.U32 R10, RZ, RZ, UR4 ;  /* 0x00000004ff0a7e24 */ /* 0x000fe4000f8e00ff */
[----:B------:R-:W-:Y:S07]  /*6660*/  LEPC R20, `(.L_x_116) ;  /* 0x000000001014794e */ /* 0x000fee0000000000 */
[----:B--23--:R-:W-:Y:S05]  /*6670*/  CALL.ABS.NOINC R2 ;  /* 0x0000000002007343 */ /* 0x00cfea0003c00000 */
.L_x_116:
[----:B------:R-:W-:Y:S05]  /*6680*/  WARPSYNC.ALL ;  /* 0x0000000000007948 */ /* 0x000fea0003800000 */
[----:B------:R-:W-:Y:S01]  /*6690*/  R2UR UR4, R34 ;  /* 0x00000000220472ca */ /* 0x000fe200000e0000 */
[--C-:B------:R-:W-:Y:S01]  /*66a0*/  HADD2.F32 R20, -RZ, R40.reuse.H0_H0 ;  /* 0x20000028ff147230 */ /* 0x100fe20000004100 */
[----:B------:R-:W-:Y:S01]  /*66b0*/  MOV R81, 0x10 ;  /* 0x0000001000517802 */ /* 0x000fe20000000f00 */
[----:B------:R-:W-:Y:S01]  /*66c0*/  HADD2.F32 R21, -RZ, R40.H1_H1 ;  /* 0x30000028ff157230 */ /* 0x000fe20000004100 */
[----:B------:R-:W-:Y:S01]  /*66d0*/  LOP3.LUT P6, RZ, R65, 0x40, RZ, 0xc0, !PT ;  /* 0x0000004041ff7812 */ /* 0x000fe200078cc0ff */
[----:B------:R-:W-:Y:S01]  /*66e0*/  HADD2.F32 R36, -RZ, R41.H1_H1 ;  /* 0x30000029ff247230 */ /* 0x000fe20000004100 */
[----:B------:R-:W-:Y:S01]  /*66f0*/  ISETP.NE.AND P0, PT, R72, RZ, PT ;  /* 0x000000ff4800720c */ /* 0x000fe20003f05270 */
[----:B------:R-:W-:Y:S01]  /*6700*/  HADD2.F32 R37, -RZ, R43.H0_H0 ;  /* 0x2000002bff257230 */ /* 0x000fe20000004100 */
[----:B------:R-:W-:Y:S01]  /*6710*/  SEL R81, R81, 0xfffffff0, !P6 ;  /* 0xfffffff051517807 */ /* 0x000fe20007000000 */
[----:B------:R-:W-:Y:S03]  /*6720*/  BSSY.RECONVERGENT B0, `(.L_x_117) ;  /* 0x000004f000007945 */ /* 0x000fe60003800200 */
[----:B------:R-:W-:Y:S01]  /*6730*/  IADD3 R79, PT, PT, R82, R81, RZ ;  /* 0x00000051524f7210 */ /* 0x000fe20007ffe0ff */
[----:B------:R-:W2:Y:S02]  /*6740*/  LDTM.x16 R4, tmem[UR4] ;  /* 0x00000004000479ee */ /* 0x000ea40008240000 */
[C---:B--2---:R-:W-:Y:S01]  /*6750*/  FMUL R0, R32.reuse, R4 ;  /* 0x0000000420007220 */ /* 0x044fe20000400000 */
[C---:B---3--:R-:W-:Y:S01]  /*6760*/  FMUL R2, R32.reuse, R5 ;  /* 0x0000000520027220 */ /* 0x048fe20000400000 */
[C---:B-1----:R-:W-:Y:S01]  /*6770*/  FMUL R3, R32.reuse, R6 ;  /* 0x0000000620037220 */ /* 0x042fe20000400000 */
[C---:B------:R-:W-:Y:S01]  /*6780*/  FMUL R7, R32.reuse, R7 ;  /* 0x0000000720077220 */ /* 0x040fe20000400000 */
[C---:B------:R-:W-:Y:S01]  /*6790*/  FFMA R0, R35.reuse, R20, R0 ;  /* 0x0000001423007223 */ /* 0x040fe20000000000 */
[----:B------:R-:W-:Y:S02]  /*67a0*/  HADD2.F32 R20, -RZ, R41.H0_H0 ;  /* 0x20000029ff147230 */ /* 0x000fe40000004100 */
[C---:B------:R-:W-:Y:S01]  /*67b0*/  FFMA R2, R35.reuse, R21, R2 ;  /* 0x0000001523027223 */ /* 0x040fe20000000002 */
[--C-:B------:R-:W-:Y:S02]  /*67c0*/  HADD2.F32 R21, -RZ, R42.reuse.H0_H0 ;  /* 0x2000002aff157230 */ /* 0x100fe40000004100 */
[C---:B------:R-:W-:Y:S01]  /*67d0*/  FMUL R4, R32.reuse, R8 ;  /* 0x0000000820047220 */ /* 0x040fe20000400000 */
[C---:B------:R-:W-:Y:S01]  /*67e0*/  FMUL R5, R32.reuse, R9 ;  /* 0x0000000920057220 */ /* 0x040fe20000400000 */
[C---:B------:R-:W-:Y:S01]  /*67f0*/  FFMA R3, R35.reuse, R20, R3 ;  /* 0x0000001423037223 */ /* 0x040fe20000000003 */
[----:B------:R-:W-:Y:S02]  /*6800*/  HADD2.F32 R20, -RZ, R42.H1_H1 ;  /* 0x3000002aff147230 */ /* 0x000fe40000004100 */
[C---:B------:R-:W-:Y:S01]  /*6810*/  FFMA R7, R35.reuse, R36, R7 ;  /* 0x0000002423077223 */ /* 0x040fe20000000007 */
[C---:B------:R-:W-:Y:S01]  /*6820*/  FMUL R6, R32.reuse, R10 ;  /* 0x0000000a20067220 */ /* 0x040fe20000400000 */
[----:B------:R-:W-:Y:S02]  /*6830*/  HADD2.F32 R36, -RZ, R43.H1_H1 ;  /* 0x3000002bff247230 */ /* 0x000fe40000004100 */
[C---:B------:R-:W-:Y:S01]  /*6840*/  FMUL R11, R32.reuse, R11 ;  /* 0x0000000b200b7220 */ /* 0x040fe20000400000 */
[C---:B------:R-:W-:Y:S01]  /*6850*/  FFMA R4, R35.reuse, R21, R4 ;  /* 0x0000001523047223 */ /* 0x040fe20000000004 */
[C---:B------:R-:W-:Y:S01]  /*6860*/  FFMA R5, R35.reuse, R20, R5 ;  /* 0x0000001423057223 */ /* 0x040fe20000000005 */
[C---:B------:R-:W-:Y:S01]  /*6870*/  FFMA R6, R35.reuse, R37, R6 ;  /* 0x0000002523067223 */ /* 0x040fe20000000006 */
[--C-:B------:R-:W-:Y:S02]  /*6880*/  HADD2.F32 R20, -RZ, R48.reuse.H0_H0 ;  /* 0x20000030ff147230 */ /* 0x100fe40000004100 */
[C---:B------:R-:W-:Y:S01]  /*6890*/  FFMA R11, R35.reuse, R36, R11 ;  /* 0x00000024230b7223 */ /* 0x040fe2000000000b */
[C---:B------:R-:W-:Y:S01]  /*68a0*/  FMUL R8, R32.reuse, R12 ;  /* 0x0000000c20087220 */ /* 0x040fe20000400000 */
[----:B------:R-:W-:Y:S02]  /*68b0*/  HADD2.F32 R36, -RZ, R48.H1_H1 ;  /* 0x30000030ff247230 */ /* 0x000fe40000004100 */
[C---:B------:R-:W-:Y:S01]  /*68c0*/  FMUL R9, R32.reuse, R13 ;  /* 0x0000000d20097220 */ /* 0x040fe20000400000 */
[--C-:B------:R-:W-:Y:S02]  /*68d0*/  HADD2.F32 R21, -RZ, R49.reuse.H0_H0 ;  /* 0x20000031ff157230 */ /* 0x100fe40000004100 */
[C---:B------:R-:W-:Y:S01]  /*68e0*/  FMUL R10, R32.reuse, R14 ;  /* 0x0000000e200a7220 */ /* 0x040fe20000400000 */
[C---:B------:R-:W-:Y:S01]  /*68f0*/  FFMA R8, R35.reuse, R20, R8 ;  /* 0x0000001423087223 */ /* 0x040fe20000000008 */
[----:B------:R-:W-:Y:S02]  /*6900*/  HADD2.F32 R20, -RZ, R49.H1_H1 ;  /* 0x30000031ff147230 */ /* 0x000fe40000004100 */
[C---:B------:R-:W-:Y:S01]  /*6910*/  FFMA R9, R35.reuse, R36, R9 ;  /* 0x0000002423097223 */ /* 0x040fe20000000009 */
[C---:B------:R-:W-:Y:S01]  /*6920*/  FMUL R15, R32.reuse, R15 ;  /* 0x0000000f200f7220 */ /* 0x040fe20000400000 */
[C---:B------:R-:W-:Y:S01]  /*6930*/  FFMA R10, R35.reuse, R21, R10 ;  /* 0x00000015230a7223 */ /* 0x040fe2000000000a */
[--C-:B------:R-:W-:Y:S02]  /*6940*/  HADD2.F32 R21, -RZ, R50.reuse.H0_H0 ;  /* 0x20000032ff157230 */ /* 0x100fe40000004100 */
[C---:B------:R-:W-:Y:S01]  /*6950*/  FMUL R12, R32.reuse, R16 ;  /* 0x00000010200c7220 */ /* 0x040fe20000400000 */
[----:B------:R-:W-:Y:S02]  /*6960*/  HADD2.F32 R36, -RZ, R50.H1_H1 ;  /* 0x30000032ff247230 */ /* 0x000fe40000004100 */
[C---:B------:R-:W-:Y:S01]  /*6970*/  FFMA R15, R35.reuse, R20, R15 ;  /* 0x00000014230f7223 */ /* 0x040fe2000000000f */
[C---:B------:R-:W-:Y:S01]  /*6980*/  FMUL R13, R32.reuse, R17 ;  /* 0x00000011200d7220 */ /* 0x040fe20000400000 */
[--C-:B------:R-:W-:Y:S02]  /*6990*/  HADD2.F32 R37, -RZ, R51.reuse.H0_H0 ;  /* 0x20000033ff257230 */ /* 0x100fe40000004100 */
[C---:B------:R-:W-:Y:S01]  /*69a0*/  FMUL R14, R32.reuse, R18 ;  /* 0x00000012200e7220 */ /* 0x040fe20000400000 */
[----:B------:R-:W-:Y:S02]  /*69b0*/  HADD2.F32 R20, -RZ, R51.H1_H1 ;  /* 0x30000033ff147230 */ /* 0x000fe40000004100 */
[----:B------:R-:W-:Y:S01]  /*69c0*/  FMUL R19, R32, R19 ;  /* 0x0000001320137220 */ /* 0x000fe20000400000 */
[----:B------:R-:W-:Y:S01]  /*69d0*/  F2FP.F16.F32.PACK_AB R44, R2, R0 ;  /* 0x00000000022c723e */ /* 0x000fe200000000ff */
[----:B------:R-:W-:Y:S01]  /*69e0*/  FFMA R12, R35, R21, R12 ;  /* 0x00000015230c7223 */ /* 0x000fe2000000000c */
[----:B------:R-:W-:Y:S01]  /*69f0*/  F2FP.F16.F32.PACK_AB R45, R7, R3 ;  /* 0x00000003072d723e */ /* 0x000fe200000000ff */
[----:B------:R-:W-:Y:S01]  /*6a00*/  FFMA R13, R35, R36, R13 ;  /* 0x00000024230d7223 */ /* 0x000fe2000000000d */
[----:B------:R-:W-:Y:S01]  /*6a10*/  F2FP.F16.F32.PACK_AB R46, R5, R4 ;  /* 0x00000004052e723e */ /* 0x000fe200000000ff */
[----:B------:R-:W-:Y:S01]  /*6a20*/  FFMA R14, R35, R37, R14 ;  /* 0x00000025230e7223 */ /* 0x000fe2000000000e */
[----:B------:R-:W-:Y:S01]  /*6a30*/  F2FP.F16.F32.PACK_AB R47, R11, R6 ;  /* 0x000000060b2f723e */ /* 0x000fe200000000ff */
[----:B------:R-:W-:Y:S01]  /*6a40*/  FFMA R19, R35, R20, R19 ;  /* 0x0000001423137223 */ /* 0x000fe20000000013 */
[----:B------:R-:W-:Y:S02]  /*6a50*/  F2FP.F16.F32.PACK_AB R84, R9, R8 ;  /* 0x000000080954723e */ /* 0x000fe400000000ff */
[----:B------:R-:W-:Y:S01]  /*6a60*/  F2FP.F16.F32.PACK_AB R85, R15, R10 ;  /* 0x0000000a0f55723e */ /* 0x000fe200000000ff */
[----:B------:R1:W-:Y:S01]  /*6a70*/  STS.128 [R77+UR48+0x200], R44 ;  /* 0x0002002c4d007988 */ /* 0x0003e20008000c30 */
[----:B------:R-:W-:Y:S02]  /*6a80*/  F2FP.F16.F32.PACK_AB R86, R13, R12 ;  /* 0x0000000c0d56723e */ /* 0x000fe400000000ff */
[----:B------:R-:W-:Y:S05]  /*6a90*/  F2FP.F16.F32.PACK_AB R87, R19, R14 ;  /* 0x0000000e1357723e */ /* 0x000fea00000000ff */
[----:B------:R1:W-:Y:S01]  /*6aa0*/  STS.128 [R79+0x200], R84 ;  /* 0x000200544f007388 */ /* 0x0003e20000000c00 */
[----:B------:R-:W-:Y:S01]  /*6ab0*/  @!PT LDS RZ, [RZ] ;  /* 0x00000000fffff984 */ /* 0x000fe20000000800 */
[----:B------:R-:W-:Y:S01]  /*6ac0*/  @!PT LDS RZ, [RZ] ;  /* 0x00000000fffff984 */ /* 0x000fe20000000800 */
[----:B------:R-:W-:Y:S01]  /*6ad0*/  @!PT LDS RZ, [RZ] ;  /* 0x00000000fffff984 */ /* 0x000fe20000000800 */
[----:B------:R-:W-:Y:S01]  /*6ae0*/  @!PT LDS RZ, [RZ] ;  /* 0x00000000fffff984 */ /* 0x000fe20000000800 */
[----:B------:R2:W-:Y:S07]  /*6af0*/  MEMBAR.ALL.CTA ;  /* 0x0000000000007992 */ /* 0x0005ee0000008000 */
[----:B--2---:R-:W2:Y:S02]  /*6b00*/  FENCE.VIEW.ASYNC.S ;  /* 0x00000000000073c6 */ /* 0x004ea40000000000 */
[----:B--2---:R-:W-:Y:S06]  /*6b10*/  BAR.SYNC.DEFER_BLOCKING 0x1, 0x80 ;  /* 0x0042000000007b1d */ /* 0x004fec0000010000 */
[----:B------:R-:W-:Y:S05]  /*6b20*/  @P0 BRA `(.L_x_118) ;  /* 0x0000000000380947 */ /* 0x000fea0003800000 */
[----:B------:R-:W-:Y:S02]  /*6b30*/  UIADD3 UR4, UPT, UPT, UR48, 0x200, URZ ;  /* 0x0000020030047890 */ /* 0x000fe4000fffe0ff */
[----:B------:R-:W-:Y:S01]  /*6b40*/  UIADD3 UR8, UP0, UPT, UR52, 0x680, URZ ;  /* 0x0000068034087890 */ /* 0x000fe2000ff1e0ff */
[----:B------:R-:W-:Y:S01]  /*6b50*/  UMOV UR43, UR36 ;  /* 0x00000024002b7c82 */ /* 0x000fe20008000000 */
[----:B------:R-:W-:Y:S02]  /*6b60*/  UIADD3 UR5, UPT, UPT, UR41, 0x40, URZ ;  /* 0x0000004029057890 */ /* 0x000fe4000fffe0ff */
[----:B------:R-:W-:Y:S01]  /*6b70*/  MOV R67, UR4 ;  /* 0x0000000400437c02 */ /* 0x000fe20008000f00 */
[----:B------:R-:W-:Y:S02]  /*6b80*/  UIADD3.X UR9, UPT, UPT, URZ, UR53, URZ, UP0, !UPT ;  /* 0x00000035ff097290 */ /* 0x000fe400087fe4ff */
[----:B------:R-:W-:Y:S01]  /*6b90*/  UIADD3 UR4, UPT, UPT, UR48, 0xa00, URZ ;  /* 0x00000a0030047890 */ /* 0x000fe2000fffe0ff */
[----:B------:R-:W-:Y:S01]  /*6ba0*/  R2UR UR40, R67 ;  /* 0x00000000432872ca */ /* 0x000fe200000e0000 */
[----:B------:R-:W-:Y:S01]  /*6bb0*/  UMOV UR6, UR42 ;  /* 0x0000002a00067c82 */ /* 0x000fe20008000000 */
[----:B------:R-:W-:Y:S11]  /*6bc0*/  UMOV UR7, UR36 ;  /* 0x0000002400077c82 */ /* 0x000ff60008000000 */
[----:B------:R2:W-:Y:S01]  /*6bd0*/  UTMASTG.3D [UR40], [UR8] ;  /* 0x00000028080073b5 */ /* 0x0005e20008010000 */
[----:B------:R2:W-:Y:S01]  /*6be0*/  UTMASTG.3D [UR4], [UR8] ;  /* 0x00000004080073b5 */ /* 0x0005e20008010000 */
[----:B------:R0:W-:Y:S01]  /*6bf0*/  UTMACMDFLUSH ;  /* 0x00000000000079b7 */ /* 0x0001e20000000000 */
[----:B--2---:R-:W-:Y:S04]  /*6c00*/  DEPBAR.LE SB0, 0x1 ;  /* 0x000080400000791a */ /* 0x004fe80000000000 */
.L_x_118:
[----:B------:R-:W-:Y:S05]  /*6c10*/  BSYNC.RECONVERGENT B0 ;  /* 0x0000000000007941 */ /* 0x000fea0003800200 */
.L_x_117:
[----:B------:R-:W-:Y:S01]  /*6c20*/  BAR.SYNC.DEFER_BLOCKING 0x1, 0x80 ;  /* 0x0042000000007b1d */ /* 0x000fe20000010000 */
[----:B------:R-:W-:Y:S01]  /*6c30*/  ISETP.NE.AND P1, PT, R78, RZ, PT ;  /* 0x000000ff4e00720c */ /* 0x000fe20003f25270 */
[----:B------:R-:W-:Y:S01]  /*6c40*/  UISETP.NE.AND UP0, UPT, UR49, URZ, UPT ;  /* 0x000000ff3100728c */ /* 0x000fe2000bf05270 */
[----:B------:R-:W-:Y:S11]  /*6c50*/  LEA R3, R38, UR48, 0x3 ;  /* 0x0000003026037c11 */ /* 0x000ff6000f8e18ff */
[----:B------:R-:W-:Y:S01]  /*6c60*/  @P1 SHF.L.U32 R2, R71, 0x1f, RZ ;  /* 0x0000001f47021819 */ /* 0x000fe200000006ff */
[----:B------:R-:W-:Y:S06]  /*6c70*/  BRA.U !UP0, `(.L_x_119) ;  /* 0x0000000108247547 */ /* 0x000fec000b800000 */
[----:B------:R-:W-:Y:S01]  /*6c80*/  IMAD.U32 R5, RZ, RZ, UR51 ;  /* 0x00000033ff057e24 */ /* 0x000fe2000f8e00ff */
[----:B------:R-:W-:Y:S01]  /*6c90*/  MOV R0, UR37 ;  /* 0x0000002500007c02 */ /* 0x000fe20008000f00 */
[----:B------:R-:W-:Y:S03]  /*6ca0*/  UIADD3 UR51, UPT, UPT, UR51, 0x1, URZ ;  /* 0x0000000133337890 */ /* 0x000fe6000fffe0ff */
[----:B------:R-:W-:Y:S01]  /*6cb0*/  @P1 LEA R5, R5, UR48, 0x3 ;  /* 0x0000003005051c11 */ /* 0x000fe2000f8e18ff */
[----:B------:R-:W-:Y:S04]  /*6cc0*/  UISETP.NE.AND UP0, UPT, UR51, 0x4, UPT ;  /* 0x000000043300788c */ /* 0x000fe8000bf05270 */
[----:B------:R-:W-:Y:S01]  /*6cd0*/  @P1 VIADD R5, R5, 0x70 ;  /* 0x0000007005051836 */ /* 0x000fe20000000000 */
[----:B------:R-:W-:Y:S04]  /*6ce0*/  USEL UR51, UR51, URZ, UP0 ;  /* 0x000000ff33337287 */ /* 0x000fe80008000000 */
[----:B------:R-:W-:Y:S04]  /*6cf0*/  @P1 PRMT R0, R0, 0x654, R5 ;  /* 0x0000065400001816 */ /* 0x000fe80000000005 */
[----:B------:R2:W-:Y:S04]  /*6d00*/  @P1 SYNCS.ARRIVE.TRANS64.RED.A1T0 RZ, [R0+URZ], RZ ;  /* 0x000000ff00ff19a7 */ /* 0x0005e800081004ff */
.L_x_119:
[----:B------:R-:W3:Y:S01]  /*6d10*/  @P1 SYNCS.PHASECHK.TRANS64.TRYWAIT P0, [R3+URZ+0x50], R2 ;  /* 0x00005002030015a7 */ /* 0x000ee200080011ff */
[----:B------:R-:W-:Y:S01]  /*6d20*/  BSSY B1, `(.L_x_120) ;  /* 0x0000012000017945 */ /* 0x000fe20003800000 */
[----:B---3--:R-:W-:Y:S03]  /*6d30*/  @P1 SEL R39, RZ, 0x1, !P0 ;  /* 0x00000001ff271807 */ /* 0x008fe60004000000 */
[----:B------:R-:W-:Y:S05]  /*6d40*/  @!P1 BRA `(.L_x_121) ;  /* 0x00000000003c9947 */ /* 0x000fea0003800000 */
[----:B------:R-:W-:Y:S01]  /*6d50*/  ISETP.NE.AND P1, PT, R80, RZ, PT ;  /* 0x000000ff5000720c */ /* 0x000fe20003f25270 */
[----:B------:R-:W-:Y:S01]  /*6d60*/  BSSY B0, `(.L_x_122) ;  /* 0x0000009000007945 */ /* 0x000fe20003800000 */
[----:B------:R-:W-:Y:S11]  /*6d70*/  ISETP.NE.AND P0, PT, R39, RZ, PT ;  /* 0x000000ff2700720c */ /* 0x000ff60003f05270 */
[----:B------:R-:W-:Y:S05]  /*6d80*/  @P1 IMAD R4, R38, 0x1000, R77 ;  /* 0x0000100026041824 */ /* 0x000fea00078e024d */
[----:B------:R-:W-:Y:S05]  /*6d90*/  @P1 IADD3 R2, PT, PT, R4, UR48, RZ ;  /* 0x0000003004021c10 */ /* 0x000fea000fffe0ff */
[----:B------:R-:W-:Y:S01]  /*6da0*/  @P1 IMAD.IADD R2, R81, 0x1, R2 ;  /* 0x0000000151021824 */ /* 0x000fe200078e0202 */
[----:B------:R-:W-:Y:S06]  /*6db0*/  @P0 BRA `(.L_x_123) ;  /* 0x00000000000c0947 */ /* 0x000fec0003800000 */
[----:B--2---:R-:W-:Y:S04]  /*6dc0*/  SHF.L.U32 R0, R71, 0x1f, RZ ;  /* 0x0000001f47007819 */ /* 0x004fe800000006ff */
[----:B------:R-:W2:Y:S02]  /*6dd0*/  SYNCS.PHASECHK.TRANS64.TRYWAIT P0, [R3+URZ+0x50], R0 ;  /* 0x00005000030075a7 */ /* 0x000ea400080011ff */
[----:B--2---:R-:W-:Y:S05]  /*6de0*/  @!P0 BRA `(.L_x_124) ;  /* 0x0000002800248947 */ /* 0x004fea0003800000 */
.L_x_123:
[----:B------:R-:W-:Y:S05]  /*6df0*/  BSYNC B0 ;  /* 0x0000000000007941 */ /* 0x000fea0003800000 */
.L_x_122:
[----:B------:R-:W-:Y:S02]  /*6e00*/  ISETP.NE.AND P0, PT, R80, RZ, PT ;  /* 0x000000ff5000720c */ /* 0x000fe40003f05270 */
[----:B------:R-:W-:Y:S11]  /*6e10*/  IADD3 R38, PT, PT, R38, 0x1, RZ ;  /* 0x0000000126267810 */ /* 0x000ff60007ffe0ff */
[----:B------:R3:W4:Y:S04]  /*6e20*/  @P0 LDS.128 R40, [R4+UR48+0x200] ;  /* 0x0002003004280984 */ /* 0x0007280008000c00 */
[----:B------:R3:W1:Y:S02]  /*6e30*/  @P0 LDS.128 R48, [R2+0x200] ;  /* 0x0002000002300984 */ /* 0x0006640000000c00 */
.L_x_121:
[----:B------:R-:W-:Y:S05]  /*6e40*/  BSYNC B1 ;  /* 0x0000000000017941 */ /* 0x000fea0003800000 */
.L_x_120:
[----:B--2---:R-:W-:Y:S05]  /*6e50*/  VIADD R3, R34, 0x10 ;  /* 0x0000001022037836 */ /* 0x004fea0000000000 */
[----:B------:R-:W-:Y:S04]  /*6e60*/  SHF.R.U32.HI R3, RZ, 0x15, R3 ;  /* 0x00000015ff037819 */ /* 0x000fe80000011603 */
[----:B------:R-:W-:Y:S11]  /*6e70*/  LOP3.LUT P0, RZ, R3, 0x3, R66, 0x48, !PT ;  /* 0x0000000303ff7812 */ /* 0x000ff60007804842 */
[----:B------:R-:W-:Y:S02]  /*6e80*/  @!UPT UIADD3 URZ, UPT, UPT, URZ, URZ, URZ ;  /* 0x000000fffffff290 */ /* 0x000fe4000fffe0ff */
[----:B------:R-:W-:Y:S05]  /*6e90*/  @!P0 BRA `(.L_x_125) ;  /* 0x0000000000408947 */ /* 0x000fea0003800000 */
[----:B------:R-:W2:Y:S01]  /*6ea0*/  LDCU.64 UR8, c[0x4][0x70] ;  /* 0x01000e00ff0877ac */ /* 0x000ea20008000a00 */
[----:B------:R-:W-:Y:S01]  /*6eb0*/  MOV R3, 0x0 ;  /* 0x0000000000037802 */ /* 0x000fe20000000f00 */
[----:B------:R-:W-:Y:S02]  /*6ec0*/  HFMA2 R12, -RZ, RZ, 0, 5.9604644775390625e-08 ;  /* 0x00000001ff0c7431 */ /* 0x000fe400000001ff */
[----:B------:R-:W-:Y:S02]  /*6ed0*/  IMAD.MOV.U32 R8, RZ, RZ, 0x192 ;  /* 0x00000192ff087424 */ /* 0x000fe400078e00ff */
[----:B------:R-:W-:Y:S01]  /*6ee0*/  IMAD.MOV.U32 R13, RZ, RZ, RZ ;  /* 0x000000ffff0d7224 */ /* 0x000fe200078e00ff */
[----:B------:R-:W5:Y:S01]  /*6ef0*/  LDCU.64 UR6, c[0x4][0x78] ;  /* 0x01000f00ff0677ac */ /* 0x000f620008000a00 */
[----:B---3--:R-:W3:Y:S01]  /*6f00*/  LDC.64 R2, c[0x4][R3] ;  /* 0x0100000003027b82 */ /* 0x008ee20000000a00 */
[----:B------:R-:W4:Y:S01]  /*6f10*/  LDCU.64 UR4, c[0x4][0x10] ;  /* 0x01000200ff0477ac */ /* 0x000f220008000a00 */
[----:B--2---:R-:W-:Y:S01]  /*6f20*/  MOV R5, UR9 ;  /* 0x0000000900057c02 */ /* 0x004fe20008000f00 */
[----:B------:R-:W-:Y:S01]  /*6f30*/  IMAD.U32 R4, RZ, RZ, UR8 ;  /* 0x00000008ff047e24 */ /* 0x000fe2000f8e00ff */
[----:B-----5:R-:W-:Y:S01]  /*6f40*/  MOV R7, UR7 ;  /* 0x0000000700077c02 */ /* 0x020fe20008000f00 */
[----:B------:R-:W-:Y:S01]  /*6f50*/  IMAD.U32 R6, RZ, RZ, UR6 ;  /* 0x00000006ff067e24 */ /* 0x000fe2000f8e00ff */
[----:B----4-:R-:W-:Y:S01]  /*6f60*/  MOV R11, UR5 ;  /* 0x00000005000b7c02 */ /* 0x010fe20008000f00 */
[----:B------:R-:W-:Y:S02]  /*6f70*/  IMAD.U32 R10, RZ, RZ, UR4 ;  /* 0x00000004ff0a7e24 */ /* 0x000fe4000f8e00ff */
[----:B------:R-:W-:Y:S07]  /*6f80*/  LEPC R20, `(.L_x_125) ;  /* 0x000000001014794e */ /* 0x000fee0000000000 */
[----:B-1-3--:R-:W-:Y:S05]  /*6f90*/  CALL.ABS.NOINC R2 ;  /* 0x0000000002007343 */ /* 0x00afea0003c00000 */
.L_x_125:
[----:B------:R-:W-:Y:S01]  /*6fa0*/  ISETP.NE.AND P6, PT, R78, RZ, PT ;  /* 0x000000ff4e00720c */ /* 0x000fe20003fc5270 */
[----:B------:R-:W-:Y:S05]  /*6fb0*/  WARPSYNC.ALL ;  /* 0x0000000000007948 */ /* 0x000fea0003800000 */
[----:B------:R-:W-:Y:S01]  /*6fc0*/  R2UR UR4, R34 ;  /* 0x00000000220472ca */ /* 0x000fe200000e0000 */
[--C-:B----4-:R-:W-:Y:S01]  /*6fd0*/  HADD2.F32 R20, -RZ, R40.reuse.H0_H0 ;  /* 0x20000028ff147230 */ /* 0x110fe20000004100 */
[----:B------:R-:W-:Y:S01]  /*6fe0*/  ISETP.NE.AND P0, PT, R72, RZ, PT ;  /* 0x000000ff4800720c */ /* 0x000fe20003f05270 */
[----:B------:R-:W-:Y:S01]  /*6ff0*/  HADD2.F32 R21, -RZ, R40.H1_H1 ;  /* 0x30000028ff157230 */ /* 0x000fe20000004100 */
[----:B------:R-:W-:Y:S01]  /*7000*/  MOV R82, UR51 ;  /* 0x0000003300527c02 */ /* 0x000fe20008000f00 */
[--C-:B------:R-:W-:Y:S01]  /*7010*/  HADD2.F32 R36, -RZ, R41.reuse.H1_H1 ;  /* 0x30000029ff247230 */ /* 0x100fe20000004100 */
[----:B------:R-:W-:Y:S01]  /*7020*/  MOV R83, UR37 ;  /* 0x0000002500537c02 */ /* 0x000fe20008000f00 */
[----:B-1----:R-:W-:Y:S01]  /*7030*/  HADD2.F32 R37, -RZ, R48.H0_H0 ;  /* 0x20000030ff257230 */ /* 0x002fe20000004100 */
[----:B------:R-:W-:Y:S01]  /*7040*/  @P6 LEA R82, R82, UR48, 0x3 ;  /* 0x0000003052526c11 */ /* 0x000fe2000f8e18ff */
[----:B------:R-:W-:Y:S01]  /*7050*/  BSSY.RECONVERGENT B0, `(.L_x_126) ;  /* 0x0000052000007945 */ /* 0x000fe20003800200 */
[----:B------:R-:W-:Y:S02]  /*7060*/  @P6 SHF.L.U32 R88, R71, 0x1f, RZ ;  /* 0x0000001f47586819 */ /* 0x000fe400000006ff */
[----:B------:R-:W-:Y:S01]  /*7070*/  @P6 IADD3 R82, PT, PT, R82, 0x70, RZ ;  /* 0x0000007052526810 */ /* 0x000fe20007ffe0ff */
[----:B---3--:R-:W1:Y:S03]  /*7080*/  LDTM.x16 R4, tmem[UR4+0x10] ;  /* 0x00001004000479ee */ /* 0x008e660008240000 */
[----:B------:R-:W-:Y:S02]  /*7090*/  @P6 PRMT R82, R83, 0x654, R82 ;  /* 0x0000065453526816 */ /* 0x000fe40000000052 */
[----:B------:R-:W-:Y:S01]  /*70a0*/  LEA R83, R38, UR48, 0x3 ;  /* 0x0000003026537c11 */ /* 0x000fe2000f8e18ff */
[C---:B-1----:R-:W-:Y:S01]  /*70b0*/  FMUL R0, R32.reuse, R4 ;  /* 0x0000000420007220 */ /* 0x042fe20000400000 */
[C---:B------:R-:W-:Y:S01]  /*70c0*/  FMUL R2, R32.reuse, R5 ;  /* 0x0000000520027220 */ /* 0x040fe20000400000 */
[C---:B------:R-:W-:Y:S01]  /*70d0*/  FMUL R3, R32.reuse, R6 ;  /* 0x0000000620037220 */ /* 0x040fe20000400000 */
[C---:B------:R-:W-:Y:S01]  /*70e0*/  FMUL R7, R32.reuse, R7 ;  /* 0x0000000720077220 */ /* 0x040fe20000400000 */
[C---:B------:R-:W-:Y:S01]  /*70f0*/  FFMA R0, R35.reuse, R20, R0 ;  /* 0x0000001423007223 */ /* 0x040fe20000000000 */
[----:B------:R-:W-:Y:S02]  /*7100*/  HADD2.F32 R20, -RZ, R41.H0_H0 ;  /* 0x20000029ff147230 */ /* 0x000fe40000004100 */
[C---:B------:R-:W-:Y:S01]  /*7110*/  FFMA R2, R35.reuse, R21, R2 ;  /* 0x0000001523027223 */ /* 0x040fe20000000002 */
[C---:B------:R-:W-:Y:S01]  /*7120*/  FMUL R4, R32.reuse, R8 ;  /* 0x0000000820047220 */ /* 0x040fe20000400000 */
[C---:B------:R-:W-:Y:S01]  /*7130*/  FMUL R5, R32.reuse, R9 ;  /* 0x0000000920057220 */ /* 0x040fe20000400000 */
[--C-:B------:R-:W-:Y:S02]  /*7140*/  HADD2.F32 R21, -RZ, R43.reuse.H0_H0 ;  /* 0x2000002bff157230 */ /* 0x100fe40000004100 */
[C---:B------:R-:W-:Y:S01]  /*7150*/  FFMA R3, R35.reuse, R20, R3 ;  /* 0x0000001423037223 */ /* 0x040fe20000000003 */
[--C-:B------:R-:W-:Y:S02]  /*7160*/  HADD2.F32 R20, -RZ, R42.reuse.H0_H0 ;  /* 0x2000002aff147230 */ /* 0x100fe40000004100 */
[C---:B------:R-:W-:Y:S01]  /*7170*/  FFMA R7, R35.reuse, R36, R7 ;  /* 0x0000002423077223 */ /* 0x040fe20000000007 */
[C---:B------:R-:W-:Y:S01]  /*7180*/  FMUL R6, R32.reuse, R10 ;  /* 0x0000000a20067220 */ /* 0x040fe20000400000 */
[----:B------:R-:W-:Y:S02]  /*7190*/  HADD2.F32 R36, -RZ, R43.H1_H1 ;  /* 0x3000002bff247230 */ /* 0x000fe40000004100 */
[C---:B------:R-:W-:Y:S01]  /*71a0*/  FMUL R11, R32.reuse, R11 ;  /* 0x0000000b200b7220 */ /* 0x040fe20000400000 */
[C---:B------:R-:W-:Y:S01]  /*71b0*/  FFMA R4, R35.reuse, R20, R4 ;  /* 0x0000001423047223 */ /* 0x040fe20000000004 */
[----:B------:R-:W-:Y:S02]  /*71c0*/  HADD2.F32 R20, -RZ, R42.H1_H1 ;  /* 0x3000002aff147230 */ /* 0x000fe40000004100 */
[C---:B------:R-:W-:Y:S01]  /*71d0*/  FMUL R8, R32.reuse, R12 ;  /* 0x0000000c20087220 */ /* 0x040fe20000400000 */
[C---:B------:R-:W-:Y:S01]  /*71e0*/  FMUL R9, R32.reuse, R13 ;  /* 0x0000000d20097220 */ /* 0x040fe20000400000 */
[C---:B------:R-:W-:Y:S01]  /*71f0*/  FMUL R10, R32.reuse, R14 ;  /* 0x0000000e200a7220 */ /* 0x040fe20000400000 */
[C---:B------:R-:W-:Y:S01]  /*7200*/  FMUL R15, R32.reuse, R15 ;  /* 0x0000000f200f7220 */ /* 0x040fe20000400000 */
[C---:B------:R-:W-:Y:S01]  /*7210*/  FFMA R5, R35.reuse, R20, R5 ;  /* 0x0000001423057223 */ /* 0x040fe20000000005 */
[----:B------:R-:W-:Y:S02]  /*7220*/  HADD2.F32 R20, -RZ, R48.H1_H1 ;  /* 0x30000030ff147230 */ /* 0x000fe40000004100 */
[C---:B------:R-:W-:Y:S01]  /*7230*/  FFMA R6, R35.reuse, R21, R6 ;  /* 0x0000001523067223 */ /* 0x040fe20000000006 */
[C---:B------:R-:W-:Y:S01]  /*7240*/  FFMA R11, R35.reuse, R36, R11 ;  /* 0x00000024230b7223 */ /* 0x040fe2000000000b */
[C---:B------:R-:W-:Y:S01]  /*7250*/  FFMA R8, R35.reuse, R37, R8 ;  /* 0x0000002523087223 */ /* 0x040fe20000000008 */
[--C-:B------:R-:W-:Y:S02]  /*7260*/  HADD2.F32 R21, -RZ, R49.reuse.H0_H0 ;  /* 0x20000031ff157230 */ /* 0x100fe40000004100 */
[C---:B------:R-:W-:Y:S01]  /*7270*/  FFMA R9, R35.reuse, R20, R9 ;  /* 0x0000001423097223 */ /* 0x040fe20000000009 */
[----:B------:R-:W-:Y:S02]  /*7280*/  HADD2.F32 R20, -RZ, R49.H1_H1 ;  /* 0x30000031ff147230 */ /* 0x000fe40000004100 */
[C---:B------:R-:W-:Y:S01]  /*7290*/  FMUL R12, R32.reuse, R16 ;  /* 0x00000010200c7220 */ /* 0x040fe20000400000 */
[C---:B------:R-:W-:Y:S01]  /*72a0*/  FMUL R13, R32.reuse, R17 ;  /* 0x00000011200d7220 */ /* 0x040fe20000400000 */
[C---:B------:R-:W-:Y:S01]  /*72b0*/  FFMA R10, R35.reuse, R21, R10 ;  /* 0x00000015230a7223 */ /* 0x040fe2000000000a */
[--C-:B------:R-:W-:Y:S02]  /*72c0*/  HADD2.F32 R21, -RZ, R50.reuse.H0_H0 ;  /* 0x20000032ff157230 */ /* 0x100fe40000004100 */
[C---:B------:R-:W-:Y:S01]  /*72d0*/  FFMA R15, R35.reuse, R20, R15 ;  /* 0x00000014230f7223 */ /* 0x040fe2000000000f */
[----:B------:R-:W-:Y:S02]  /*72e0*/  HADD2.F32 R20, -RZ, R50.H1_H1 ;  /* 0x30000032ff147230 */ /* 0x000fe40000004100 */
[C---:B------:R-:W-:Y:S01]  /*72f0*/  FMUL R14, R32.reuse, R18 ;  /* 0x00000012200e7220 */ /* 0x040fe20000400000 */
[--C-:B------:R-:W-:Y:S02]  /*7300*/  HADD2.F32 R37, -RZ, R51.reuse.H0_H0 ;  /* 0x20000033ff257230 */ /* 0x100fe40000004100 */
[----:B------:R-:W-:Y:S01]  /*7310*/  FMUL R19, R32, R19 ;  /* 0x0000001320137220 */ /* 0x000fe20000400000 */
[----:B------:R-:W-:Y:S01]  /*7320*/  HADD2.F32 R36, -RZ, R51.H1_H1 ;  /* 0x30000033ff247230 */ /* 0x000fe20000004100 */
        /* <DEDUP_REMOVED lines=22> */
[----:B------:R-:W-:Y:S02]  /*7490*/  UIADD3 UR12, UP0, UPT, UR52, 0x680, URZ ;  /* 0x00000680340c7890 */ /* 0x000fe4000ff1e0ff */
[----:B------:R-:W-:Y:S02]  /*74a0*/  UIADD3 UR9, UPT, UPT, UR41, 0x10, URZ ;  /* 0x0000001029097890 */ /* 0x000fe4000fffe0ff */
[----:B------:R-:W-:Y:S02]  /*74b0*/  UIADD3 UR8, UPT, UPT, UR48, 0x1200, URZ ;  /* 0x0000120030087890 */ /* 0x000fe4000fffe0ff */
[----:B------:R-:W-:Y:S01]  /*74c0*/  UIADD3.X UR13, UPT, UPT, URZ, UR53, URZ, UP0, !UPT ;  /* 0x00000035ff0d7290 */ /* 0x000fe200087fe4ff */
[----:B------:R-:W-:Y:S01]  /*74d0*/  UMOV UR10, UR42 ;  /* 0x0000002a000a7c82 */ /* 0x000fe20008000000 */
[----:B------:R-:W-:Y:S01]  /*74e0*/  UMOV UR11, UR36 ;  /* 0x00000024000b7c82 */ /* 0x000fe20008000000 */
[----:B------:R-:W-:Y:S02]  /*74f0*/  UIADD3 UR5, UPT, UPT, UR41, 0x50, URZ ;  /* 0x0000005029057890 */ /* 0x000fe4000fffe0ff */
[----:B------:R-:W-:Y:S01]  /*7500*/  UIADD3 UR4, UPT, UPT, UR48, 0x1a00, URZ ;  /* 0x00001a0030047890 */ /* 0x000fe2000fffe0ff */
[----:B------:R-:W-:Y:S03]  /*7510*/  UMOV UR6, UR42 ;  /* 0x0000002a00067c82 */ /* 0x000fe60008000000 */
[----:B------:R2:W-:Y:S01]  /*7520*/  UTMASTG.3D [UR8], [UR12] ;  /* 0x000000080c0073b5 */ /* 0x0005e20008010000 */
[----:B------:R-:W-:Y:S04]  /*7530*/  UMOV UR7, UR36 ;  /* 0x0000002400077c82 */ /* 0x000fe80008000000 */
[----:B------:R2:W-:Y:S01]  /*7540*/  UTMASTG.3D [UR4], [UR12] ;  /* 0x000000040c0073b5 */ /* 0x0005e20008010000 */
[----:B------:R0:W-:Y:S01]  /*7550*/  UTMACMDFLUSH ;  /* 0x00000000000079b7 */ /* 0x0001e20000000000 */
[----:B--2---:R-:W-:Y:S04]  /*7560*/  DEPBAR.LE SB0, 0x1 ;  /* 0x000080400000791a */ /* 0x004fe80000000000 */
.L_x_127:
[----:B------:R-:W-:Y:S05]  /*7570*/  BSYNC.RECONVERGENT B0 ;  /* 0x0000000000007941 */ /* 0x000fea0003800200 */
.L_x_126:
[----:B------:R-:W-:Y:S01]  /*7580*/  BAR.SYNC.DEFER_BLOCKING 0x1, 0x80 ;  /* 0x0042000000007b1d */ /* 0x000fe20000010000 */
[----:B------:R-:W-:Y:S04]  /*7590*/  UIADD3 UR40, UPT, UPT, UR51, 0x1, URZ ;  /* 0x0000000133287890 */ /* 0x000fe8000fffe0ff */
[----:B------:R-:W-:Y:S04]  /*75a0*/  UISETP.NE.AND UP0, UPT, UR40, 0x4, UPT ;  /* 0x000000042800788c */ /* 0x000fe8000bf05270 */
[----:B------:R-:W-:Y:S01]  /*75b0*/  USEL UR40, UR40, URZ, UP0 ;  /* 0x000000ff28287287 */ /* 0x000fe20008000000 */
[----:B------:R2:W-:Y:S01]  /*75c0*/  @P6 SYNCS.ARRIVE.TRANS64.RED.A1T0 RZ, [R82+URZ], RZ ;  /* 0x000000ff52ff69a7 */ /* 0x0005e200081004ff */
[----:B------:R-:W-:Y:S01]  /*75d0*/  BSSY B1, `(.L_x_128) ;  /* 0x0000013000017945 */ /* 0x000fe20003800000 */
[----:B------:R-:W3:Y:S02]  /*75e0*/  @P6 SYNCS.PHASECHK.TRANS64.TRYWAIT P0, [R83+URZ+0x50], R88 ;  /* 0x00005058530065a7 */ /* 0x000ee400080011ff */
[----:B---3--:R-:W-:Y:S01]  /*75f0*/  @P6 SEL R39, RZ, 0x1, !P0 ;  /* 0x00000001ff276807 */ /* 0x008fe20004000000 */
[----:B--2---:R-:W-:Y:S06]  /*7600*/  @!P6 BRA `(.L_x_129) ;  /* 0x00000000003ce947 */ /* 0x004fec0003800000 */
[----:B------:R-:W-:Y:S01]  /*7610*/  ISETP.NE.AND P1, PT, R80, RZ, PT ;  /* 0x000000ff5000720c */ /* 0x000fe20003f25270 */
[----:B------:R-:W-:Y:S01]  /*7620*/  BSSY B0, `(.L_x_130) ;  /* 0x0000009000007945 */ /* 0x000fe20003800000 */
[----:B------:R-:W-:Y:S11]  /*7630*/  ISETP.NE.AND P0, PT, R39, RZ, PT ;  /* 0x000000ff2700720c */ /* 0x000ff60003f05270 */
[----:B------:R-:W-:Y:S05]  /*7640*/  @P1 IMAD R2, R38, 0x1000, R77 ;  /* 0x0000100026021824 */ /* 0x000fea00078e024d */
[----:B------:R-:W-:Y:S05]  /*7650*/  @P1 IADD3 R0, PT, PT, R2, UR48, RZ ;  /* 0x0000003002001c10 */ /* 0x000fea000fffe0ff */
[----:B------:R-:W-:Y:S01]  /*7660*/  @P1 IMAD.IADD R0, R81, 0x1, R0 ;  /* 0x0000000151001824 */ /* 0x000fe200078e0200 */
[----:B------:R-:W-:Y:S06]  /*7670*/  @P0 BRA `(.L_x_131) ;  /* 0x00000000000c0947 */ /* 0x000fec0003800000 */
[----:B------:R-:W-:Y:S04]  /*7680*/  SHF.L.U32 R4, R71, 0x1f, RZ ;  /* 0x0000001f47047819 */ /* 0x000fe800000006ff */
[----:B------:R-:W2:Y:S02]  /*7690*/  SYNCS.PHASECHK.TRANS64.TRYWAIT P0, [R83+URZ+0x50], R4 ;  /* 0x00005004530075a7 */ /* 0x000ea400080011ff */
[----:B--2---:R-:W-:Y:S05]  /*76a0*/  @!P0 BRA `(.L_x_132) ;  /* 0x0000002000088947 */ /* 0x004fea0003800000 */
.L_x_131:
[----:B------:R-:W-:Y:S05]  /*76b0*/  BSYNC B0 ;  /* 0x0000000000007941 */ /* 0x000fea0003800000 */
.L_x_130:
[----:B------:R-:W-:Y:S02]  /*76c0*/  ISETP.NE.AND P0, PT, R80, RZ, PT ;  /* 0x000000ff5000720c */ /* 0x000fe40003f05270 */
[----:B------:R-:W-:Y:S11]  /*76d0*/  IADD3 R38, PT, PT, R38, 0x1, RZ ;  /* 0x0000000126267810 */ /* 0x000ff60007ffe0ff */
[----:B------:R3:W4:Y:S04]  /*76e0*/  @P0 LDS.128 R40, [R2+UR48+0x200] ;  /* 0x0002003002280984 */ /* 0x0007280008000c00 */
[----:B------:R3:W1:Y:S02]  /*76f0*/  @P0 LDS.128 R48, [R0+0x200] ;  /* 0x0002000000300984 */ /* 0x0006640000000c00 */
.L_x_129:
[----:B------:R-:W-:Y:S05]  /*7700*/  BSYNC B1 ;  /* 0x0000000000017941 */ /* 0x000fea0003800000 */
.L_x_128:
[----:B------:R-:W-:Y:S05]  /*7710*/  VIADD R3, R34, 0x20 ;  /* 0x0000002022037836 */ /* 0x000fea0000000000 */
[----:B------:R-:W-:Y:S04]  /*7720*/  SHF.R.U32.HI R3, RZ, 0x15, R3 ;  /* 0x00000015ff037819 */ /* 0x000fe80000011603 */
[----:B------:R-:W-:Y:S11]  /*7730*/  LOP3.LUT P0, RZ, R3, 0x3, R66, 0x48, !PT ;  /* 0x0000000303ff7812 */ /* 0x000ff60007804842 */
[----:B------:R-:W-:Y:S02]  /*7740*/  @!UPT UIADD3 URZ, UPT, UPT, URZ, URZ, URZ ;  /* 0x000000fffffff290 */ /* 0x000fe4000fffe0ff */
[----:B------:R-:W-:Y:S05]  /*7750*/  @!P0 BRA `(.L_x_133) ;  /* 0x0000000000408947 */ /* 0x000fea0003800000 */
[----:B------:R-:W5:Y:S01]  /*7760*/  LDCU.64 UR8, c[0x4][0x70] ;  /* 0x01000e00ff0877ac */ /* 0x000f620008000a00 */
[----:B------:R-:W-:Y:S01]  /*7770*/  MOV R3, 0x0 ;  /* 0x0000000000037802 */ /* 0x000fe20000000f00 */
[----:B------:R-:W-:Y:S02]  /*7780*/  HFMA2 R12, -RZ, RZ, 0, 5.9604644775390625e-08 ;  /* 0x00000001ff0c7431 */ /* 0x000fe400000001ff */
[----:B------:R-:W-:Y:S02]  /*7790*/  IMAD.MOV.U32 R8, RZ, RZ, 0x192 ;  /* 0x00000192ff087424 */ /* 0x000fe400078e00ff */
[----:B------:R-:W-:Y:S01]  /*77a0*/  IMAD.MOV.U32 R13, RZ, RZ, RZ ;  /* 0x000000ffff0d7224 */ /* 0x000fe200078e00ff */
[----:B------:R-:W4:Y:S01]  /*77b0*/  LDCU.64 UR6, c[0x4][0x78] ;  /* 0x01000f00ff0677ac */ /* 0x000f220008000a00 */
[----:B---3--:R-:W3:Y:S01]  /*77c0*/  LDC.64 R2, c[0x4][R3] ;  /* 0x0100000003027b82 */ /* 0x008ee20000000a00 */
[----:B------:R-:W1:Y:S01]  /*77d0*/  LDCU.64 UR4, c[0x4][0x10] ;  /* 0x01000200ff0477ac */ /* 0x000e620008000a00 */
[----:B-----5:R-:W-:Y:S01]  /*77e0*/  MOV R5, UR9 ;  /* 0x0000000900057c02 */ /* 0x020fe20008000f00 */
[----:B--2---:R-:W-:Y:S01]  /*77f0*/  IMAD.U32 R4, RZ, RZ, UR8 ;  /* 0x00000008ff047e24 */ /* 0x004fe2000f8e00ff */
[----:B----4-:R-:W-:Y:S01]  /*7800*/  MOV R7, UR7 ;  /* 0x0000000700077c02 */ /* 0x010fe20008000f00 */
[----:B------:R-:W-:Y:S01]  /*7810*/  IMAD.U32 R6, RZ, RZ, UR6 ;  /* 0x00000006ff067e24 */ /* 0x000fe2000f8e00ff */
[----:B-1----:R-:W-:Y:S01]  /*7820*/  MOV R11, UR5 ;  /* 0x00000005000b7c02 */ /* 0x002fe20008000f00 */
[----:B------:R-:W-:Y:S02]  /*7830*/  IMAD.U32 R10, RZ, RZ, UR4 ;  /* 0x00000004ff0a7e24 */ /* 0x000fe4000f8e00ff */
[----:B------:R-:W-:Y:S07]  /*7840*/  LEPC R20, `(.L_x_133) ;  /* 0x000000001014794e */ /* 0x000fee0000000000 */
[----:B---3--:R-:W-:Y:S05]  /*7850*/  CALL.ABS.NOINC R2 ;  /* 0x0000000002007343 */ /* 0x008fea0003c00000 */
.L_x_133:
        /* <DEDUP_REMOVED lines=8> */
[----:B--2---:R-:W-:Y:S01]  /*78e0*/  MOV R83, UR37 ;  /* 0x0000002500537c02 */ /* 0x004fe20008000f00 */
[----:B-1----:R-:W-:Y:S01]  /*78f0*/  HADD2.F32 R37, -RZ, R48.H0_H0 ;  /* 0x20000030ff257230 */ /* 0x002fe20000004100 */
[----:B------:R-:W-:Y:S01]  /*7900*/  @P6 LEA R82, R82, UR48, 0x3 ;  /* 0x0000003052526c11 */ /* 0x000fe2000f8e18ff */
[----:B------:R-:W-:Y:S01]  /*7910*/  BSSY.RECONVERGENT B0, `(.L_x_134) ;  /* 0x0000052000007945 */ /* 0x000fe20003800200 */
[----:B------:R-:W-:Y:S02]  /*7920*/  LEA R88, R38, UR48, 0x3 ;  /* 0x0000003026587c11 */ /* 0x000fe4000f8e18ff */
[----:B------:R-:W-:Y:S01]  /*7930*/  @P6 IADD3 R82, PT, PT, R82, 0x70, RZ ;  /* 0x0000007052526810 */ /* 0x000fe20007ffe0ff */
[----:B------:R-:W3:Y:S03]  /*7940*/  LDTM.x16 R4, tmem[UR4+0x20] ;  /* 0x00002004000479ee */ /* 0x000ee60008240000 */
[----:B------:R-:W-:Y:S02]  /*7950*/  @P6 PRMT R82, R83, 0x654, R82 ;  /* 0x0000065453526816 */ /* 0x000fe40000000052 */
[----:B------:R-:W-:Y:S01]  /*7960*/  @P6 SHF.L.U32 R83, R71, 0x1f, RZ ;  /* 0x0000001f47536819 */ /* 0x000fe200000006ff */
[C---:B---3--:R-:W-:Y:S01]  /*7970*/  FMUL R0, R32.reuse, R4 ;  /* 0x0000000420007220 */ /* 0x048fe20000400000 */
        /* <DEDUP_REMOVED lines=75> */
.L_x_135:
[----:B------:R-:W-:Y:S05]  /*7e30*/  BSYNC.RECONVERGENT B0 ;  /* 0x0000000000007941 */ /* 0x000fea0003800200 */
.L_x_134:
        /* <DEDUP_REMOVED lines=19> */
.L_x_139:
[----:B------:R-:W-:Y:S05]  /*7f70*/  BSYNC B0 ;  /* 0x0000000000007941 */ /* 0x000fea0003800000 */
.L_x_138:
[----:B------:R-:W-:Y:S11]  /*7f80*/  ISETP.NE.AND P0, PT, R80, RZ, PT ;  /* 0x000000ff5000720c */ /* 0x000ff60003f05270 */
[----:B------:R-:W-:Y:S02]  /*7f90*/  @!UPT UIADD3 URZ, UPT, UPT, URZ, URZ, URZ ;  /* 0x000000fffffff290 */ /* 0x000fe4000fffe0ff */
[----:B------:R3:W4:Y:S04]  /*7fa0*/  @P0 LDS.128 R40, [R38+UR48+0x200] ;  /* 0x0002003026280984 */ /* 0x0007280008000c00 */
[----:B------:R3:W1:Y:S02]  /*7fb0*/  @P0 LDS.128 R48, [R81+0x200] ;  /* 0x0002000051300984 */ /* 0x0006640000000c00 */
.L_x_137:
[----:B------:R-:W-:Y:S05]  /*7fc0*/  BSYNC B1 ;  /* 0x0000000000017941 */ /* 0x000fea0003800000 */
.L_x_136:
        /* <DEDUP_REMOVED lines=11> */
[----:B------:R-:W1:Y:S01]  /*8080*/  LDC.64 R2, c[0x4][R3] ;  /* 0x0100000003027b82 */ /* 0x000e620000000a00 */
[----:B------:R-:W3:Y:S01]  /*8090*/  LDCU.64 UR4, c[0x4][0x10] ;  /* 0x01000200ff0477ac */ /* 0x000ee20008000a00 */
[----:B--2---:R-:W-:Y:S01]  /*80a0*/  MOV R5, UR9 ;  /* 0x0000000900057c02 */ /* 0x004fe20008000f00 */
[----:B------:R-:W-:Y:S01]  /*80b0*/  IMAD.U32 R4, RZ, RZ, UR8 ;  /* 0x00000008ff047e24 */ /* 0x000fe2000f8e00ff */
[----:B-----5:R-:W-:Y:S01]  /*80c0*/  MOV R7, UR7 ;  /* 0x0000000700077c02 */ /* 0x020fe20008000f00 */
[----:B------:R-:W-:Y:S01]  /*80d0*/  IMAD.U32 R6, RZ, RZ, UR6 ;  /* 0x00000006ff067e24 */ /* 0x000fe2000f8e00ff */
[----:B---3--:R-:W-:Y:S01]  /*80e0*/  MOV R11, UR5 ;  /* 0x00000005000b7c02 */ /* 0x008fe20008000f00 */
[----:B------:R-:W-:Y:S02]  /*80f0*/  IMAD.U32 R10, RZ, RZ, UR4 ;  /* 0x00000004ff0a7e24 */ /* 0x000fe4000f8e00ff */
[----:B------:R-:W-:Y:S07]  /*8100*/  LEPC R20, `(.L_x_141) ;  /* 0x000000001014794e */ /* 0x000fee0000000000 */
[----:B-1--4-:R-:W-:Y:S05]  /*8110*/  CALL.ABS.NOINC R2 ;  /* 0x0000000002007343 */ /* 0x012fea0003c00000 */
.L_x_141:
[----:B------:R-:W-:Y:S01]  /*8120*/  ISETP.NE.AND P0, PT, R72, RZ, PT ;  /* 0x000000ff4800720c */ /* 0x000fe20003f05270 */
[----:B------:R-:W-:Y:S05]  /*8130*/  WARPSYNC.ALL ;  /* 0x0000000000007948 */ /* 0x000fea0003800000 */
[----:B------:R-:W-:Y:S01]  /*8140*/  R2UR UR4, R34 ;  /* 0x00000000220472ca */ /* 0x000fe200000e0000 */
[--C-:B----4-:R-:W-:Y:S01]  /*8150*/  HADD2.F32 R20, -RZ, R40.reuse.H0_H0 ;  /* 0x20000028ff147230 */ /* 0x110fe20000004100 */
[----:B------:R-:W-:Y:S01]  /*8160*/  IADD3 R74, PT, PT, R74, 0xe0, RZ ;  /* 0x000000e04a4a7810 */ /* 0x000fe20007ffe0ff */
[----:B------:R-:W-:Y:S01]  /*8170*/  HADD2.F32 R36, -RZ, R40.H1_H1 ;  /* 0x30000028ff247230 */ /* 0x000fe20000004100 */
[----:B------:R-:W-:Y:S01]  /*8180*/  BSSY.RECONVERGENT B0, `(.L_x_142) ;  /* 0x0000053000007945 */ /* 0x000fe20003800200 */
[--C-:B------:R-:W-:Y:S01]  /*8190*/  HADD2.F32 R21, -RZ, R41.reuse.H0_H0 ;  /* 0x20000029ff157230 */ /* 0x100fe20000004100 */
[----:B------:R-:W-:Y:S01]  /*81a0*/  LOP3.LUT R74, R74, 0xfefffff8, RZ, 0xc0, !PT ;  /* 0xfefffff84a4a7812 */ /* 0x000fe200078ec0ff */
[----:B---3--:R-:W-:Y:S02]  /*81b0*/  HADD2.F32 R38, -RZ, R41.H1_H1 ;  /* 0x30000029ff267230 */ /* 0x008fe40000004100 */
[--C-:B------:R-:W-:Y:S02]  /*81c0*/  HADD2.F32 R37, -RZ, R42.reuse.H0_H0 ;  /* 0x2000002aff257230 */ /* 0x100fe40000004100 */
[----:B------:R-:W-:Y:S02]  /*81d0*/  HADD2.F32 R40, -RZ, R42.H1_H1 ;  /* 0x3000002aff287230 */ /* 0x000fe40000004100 */
[----:B------:R-:W2:Y:S01]  /*81e0*/  LDTM.x16 R4, tmem[UR4+0x30] ;  /* 0x00003004000479ee */ /* 0x000ea20008240000 */
[----:B------:R-:W-:Y:S01]  /*81f0*/  NOP ;  /* 0x0000000000007918 */ /* 0x000fe20000000000 */
[----:B--2---:R2:W-:Y:S01]  /*8200*/  SYNCS.ARRIVE.TRANS64.RED.A1T0 RZ, [R74+URZ], RZ ;  /* 0x000000ff4aff79a7 */ /* 0x0045e200081004ff */
[--C-:B------:R-:W-:Y:S02]  /*8210*/  HADD2.F32 R39, -RZ, R43.reuse.H0_H0 ;  /* 0x2000002bff277230 */ /* 0x100fe40000004100 */
[----:B------:R-:W-:Y:S02]  /*8220*/  HADD2.F32 R42, -RZ, R43.H1_H1 ;  /* 0x3000002bff2a7230 */ /* 0x000fe40000004100 */
[--C-:B-1----:R-:W-:Y:S02]  /*8230*/  HADD2.F32 R41, -RZ, R48.reuse.H0_H0 ;  /* 0x20000030ff297230 */ /* 0x102fe40000004100 */
[----:B------:R-:W-:Y:S02]  /*8240*/  HADD2.F32 R43, -RZ, R48.H1_H1 ;  /* 0x30000030ff2b7230 */ /* 0x000fe40000004100 */
[--C-:B------:R-:W-:Y:S02]  /*8250*/  HADD2.F32 R44, -RZ, R49.reuse.H0_H0 ;  /* 0x20000031ff2c7230 */ /* 0x100fe40000004100 */
[----:B------:R-:W-:Y:S02]  /*8260*/  HADD2.F32 R46, -RZ, R49.H1_H1 ;  /* 0x30000031ff2e7230 */ /* 0x000fe40000004100 */
[--C-:B------:R-:W-:Y:S02]  /*8270*/  HADD2.F32 R45, -RZ, R50.reuse.H0_H0 ;  /* 0x20000032ff2d7230 */ /* 0x100fe40000004100 */
[----:B------:R-:W-:Y:S02]  /*8280*/  HADD2.F32 R48, -RZ, R50.H1_H1 ;  /* 0x30000032ff307230 */ /* 0x000fe40000004100 */
[--C-:B------:R-:W-:Y:S02]  /*8290*/  HADD2.F32 R47, -RZ, R51.reuse.H0_H0 ;  /* 0x20000033ff2f7230 */ /* 0x100fe40000004100 */
[----:B------:R-:W-:Y:S02]  /*82a0*/  HADD2.F32 R50, -RZ, R51.H1_H1 ;  /* 0x30000033ff327230 */ /* 0x000fe40000004100 */
[C---:B------:R-:W-:Y:S01]  /*82b0*/  FMUL R4, R32.reuse, R4 ;  /* 0x0000000420047220 */ /* 0x040fe20000400000 */
[C---:B------:R-:W-:Y:S01]  /*82c0*/  FMUL R5, R32.reuse, R5 ;  /* 0x0000000520057220 */ /* 0x040fe20000400000 */
[C---:B------:R-:W-:Y:S01]  /*82d0*/  FMUL R6, R32.reuse, R6 ;  /* 0x0000000620067220 */ /* 0x040fe20000400000 */
[C---:B------:R-:W-:Y:S01]  /*82e0*/  FMUL R7, R32.reuse, R7 ;  /* 0x0000000720077220 */ /* 0x040fe20000400000 */
[C---:B------:R-:W-:Y:S01]  /*82f0*/  FFMA R4, R35.reuse, R20, R4 ;  /* 0x0000001423047223 */ /* 0x040fe20000000004 */
        /* <DEDUP_REMOVED lines=21> */
[----:B------:R-:W-:Y:S01]  /*8450*/  FFMA R15, R35, R46, R15 ;  /* 0x0000002e230f7223 */ /* 0x000fe2000000000f */
        /* <DEDUP_REMOVED lines=20> */
[----:B-1----:R-:W1:Y:S02]  /*85a0*/  FENCE.VIEW.ASYNC.S ;  /* 0x00000000000073c6 */ /* 0x002e640000000000 */
[----:B-1----:R-:W-:Y:S06]  /*85b0*/  BAR.SYNC.DEFER_BLOCKING 0x1, 0x80 ;  /* 0x0042000000007b1d */ /* 0x002fec0000010000 */
        /* <DEDUP_REMOVED lines=14> */
[----:B-1----:R-:W-:Y:S04]  /*86a0*/  DEPBAR.LE SB0, 0x1 ;  /* 0x000080400000791a */ /* 0x002fe80000000000 */
.L_x_143:
[----:B------:R-:W-:Y:S05]  /*86b0*/  BSYNC.RECONVERGENT B0 ;  /* 0x0000000000007941 */ /* 0x000fea0003800200 */
.L_x_142:
[----:B------:R-:W-:Y:S01]  /*86c0*/  BAR.SYNC.DEFER_BLOCKING 0x1, 0x80 ;  /* 0x0042000000007b1d */ /* 0x000fe20000010000 */
[----:B------:R-:W-:Y:S01]  /*86d0*/  UISETP.NE.AND UP0, UPT, UR49, -0x4, UPT ;  /* 0xfffffffc3100788c */ /* 0x000fe2000bf05270 */
[----:B------:R-:W-:Y:S08]  /*86e0*/  IADD3 R0, PT, PT, R30, 0x1, RZ ;  /* 0x000000011e007810 */ /* 0x000ff00007ffe0ff */
[----:B------:R-:W-:Y:S05]  /*86f0*/  BRA.U !UP0, `(.L_x_144) ;  /* 0x0000000108287547 */ /* 0x000fea000b800000 */
[----:B------:R-:W-:Y:S01]  /*8700*/  ISETP.NE.AND P0, PT, R78, RZ, PT ;  /* 0x000000ff4e00720c */ /* 0x000fe20003f05270 */
[----:B------:R-:W-:Y:S01]  /*8710*/  IMAD.U32 R3, RZ, RZ, UR51 ;  /* 0x00000033ff037e24 */ /* 0x000fe2000f8e00ff */
[----:B------:R-:W-:Y:S01]  /*8720*/  UIADD3 UR51, UPT, UPT, UR51, 0x1, URZ ;  /* 0x0000000133337890 */ /* 0x000fe2000fffe0ff */
[----:B------:R-:W-:Y:S03]  /*8730*/  IMAD.U32 R2, RZ, RZ, UR37 ;  /* 0x00000025ff027e24 */ /* 0x000fe6000f8e00ff */
[----:B------:R-:W-:Y:S04]  /*8740*/  UISETP.NE.AND UP0, UPT, UR51, 0x4, UPT ;  /* 0x000000043300788c */ /* 0x000fe8000bf05270 */
[----:B------:R-:W-:Y:S03]  /*8750*/  USEL UR51, UR51, URZ, UP0 ;  /* 0x000000ff33337287 */ /* 0x000fe60008000000 */
[----:B------:R-:W-:Y:S05]  /*8760*/  @P0 LEA R3, R3, UR48, 0x3 ;  /* 0x0000003003030c11 */ /* 0x000fea000f8e18ff */
[----:B------:R-:W-:Y:S05]  /*8770*/  @P0 VIADD R3, R3, 0x70 ;  /* 0x0000007003030836 */ /* 0x000fea0000000000 */
[----:B------:R-:W-:Y:S04]  /*8780*/  @P0 PRMT R2, R2, 0x654, R3 ;  /* 0x0000065402020816 */ /* 0x000fe80000000003 */
[----:B------:R1:W-:Y:S03]  /*8790*/  @P0 SYNCS.ARRIVE.TRANS64.RED.A1T0 RZ, [R2+URZ], RZ ;  /* 0x000000ff02ff09a7 */ /* 0x0003e600081004ff */
.L_x_144:
[----:B------:R-:W-:Y:S01]  /*87a0*/  ISETP.NE.AND P2, PT, R73, RZ, PT ;  /* 0x000000ff4900720c */ /* 0x000fe20003f45270 */
[----:B------:R-:W-:Y:S01]  /*87b0*/  UIADD3 UR49, UPT, UPT, UR49, 0x4, URZ ;  /* 0x0000000431317890 */ /* 0x000fe2000fffe0ff */
[----:B------:R-:W-:Y:S01]  /*87c0*/  ISETP.NE.AND P0, PT, R76, 0x2, PT ;  /* 0x000000024c00780c */ /* 0x000fe20003f05270 */
[----:B------:R-:W-:Y:S01]  /*87d0*/  IMAD.IADD R20, R29, 0x1, R58 ;  /* 0x000000011d147824 */ /* 0x000fe200078e023a */
[----:B------:R-:W-:Y:S01]  /*87e0*/  ISETP.NE.AND P1, PT, R0, 0x4, PT ;  /* 0x000000040000780c */ /* 0x000fe20003f25270 */
[----:B------:R-:W-:Y:S01]  /*87f0*/  IMAD.IADD R21, R31, 0x1, R60 ;  /* 0x000000011f157824 */ /* 0x000fe200078e023c */
[----:B-1----:R-:W-:Y:S02]  /*8800*/  SEL R2, RZ, 0x1, P0 ;  /* 0x00000001ff027807 */ /* 0x002fe40000000000 */
[----:B------:R-:W-:Y:S02]  /*8810*/  SEL R3, RZ, 0x1, P1 ;  /* 0x00000001ff037807 */ /* 0x000fe40000800000 */
[----:B------:R-:W-:Y:S02]  /*8820*/  LOP3.LUT R69, R69, R2, RZ, 0x3c, !PT ;  /* 0x0000000245457212 */ /* 0x000fe400078e3cff */
[----:B------:R-:W-:Y:S02]  /*8830*/  LOP3.LUT R70, R70, R3, RZ, 0x3c, !PT ;  /* 0x0000000346467212 */ /* 0x000fe400078e3cff */
[----:B------:R-:W-:Y:S02]  /*8840*/  @P2 R2UR UR36, R68 ;  /* 0x00000000442422ca */ /* 0x000fe400000e0000 */
[----:B------:R-:W-:Y:S02]  /*8850*/  SEL R76, R76, RZ, P0 ;  /* 0x000000ff4c4c7207 */ /* 0x000fe40000000000 */
[----:B------:R-:W-:Y:S01]  /*8860*/  SEL R30, R0, RZ, P1 ;  /* 0x000000ff001e7207 */ /* 0x000fe20000800000 */
[----:B------:R-:W-:Y:S10]  /*8870*/  @P2 BRA `(.L_x_145) ;  /* 0xffffffcc00d42947 */ /* 0x000ff4000383ffff */
[----:B------:R-:W-:-:S09]  /*8880*/  UISETP.NE.AND UP0, UPT, UR50, URZ, UPT ;  /* 0x000000ff3200728c */ /* 0x000fd2000bf05270 */
[----:B------:R-:W-:Y:S05]  /*8890*/  BRA.U !UP0, `(.L_x_146) ;  /* 0x0000000108487547 */ /* 0x000fea000b800000 */
[----:B------:R-:W1:Y:S02]  /*88a0*/  LDCU.64 UR4, c[0x0][0x890] ;  /* 0x00011200ff0477ac */ /* 0x000e640008000a00 */
[----:B-1----:R-:W-:-:S04]  /*88b0*/  UISETP.NE.U32.AND UP0, UPT, UR4, URZ, UPT ;  /* 0x000000ff0400728c */ /* 0x002fc8000bf05070 */
[----:B------:R-:W-:-:S09]  /*88c0*/  UISETP.NE.AND.EX UP0, UPT, UR5, URZ, UPT, UP0 ;  /* 0x000000ff0500728c */ /* 0x000fd2000bf05300 */
[----:B------:R-:W-:Y:S05]  /*88d0*/  BRA.U UP0, `(.L_x_147) ;  /* 0x00000001000c7547 */ /* 0x000fea000b800000 */
[----:B------:R-:W-:-:S13]  /*88e0*/  FSETP.NEU.AND P0, PT, R35, RZ, PT ;  /* 0x000000ff2300720b */ /* 0x000fda0003f0d000 */
[----:B------:R-:W-:Y:S05]  /*88f0*/  @!P0 EXIT ;  /* 0x000000000000894d */ /* 0x000fea0003800000 */
[----:B------:R-:W-:Y:S05]  /*8900*/  BRA `(.L_x_146) ;  /* 0x00000000002c7947 */ /* 0x000fea0003800000 */
.L_x_147:
[----:B------:R-:W-:Y:S01]  /*8910*/  ISETP.NE.AND P0, PT, R75, RZ, PT ;  /* 0x000000ff4b00720c */ /* 0x000fe20003f05270 */
[----:B------:R-:W-:-:S12]  /*8920*/  BSSY.RECONVERGENT B0, `(.L_x_146) ;  /* 0x0000009000007945 */ /* 0x000fd80003800200 */
[----:B------:R-:W-:Y:S05]  /*8930*/  @P0 BRA `(.L_x_148) ;  /* 0x0000000000140947 */ /* 0x000fea0003800000 */
[----:B------:R-:W1:Y:S02]  /*8940*/  LDCU.64 UR4, c[0x0][0x888] ;  /* 0x00011100ff0477ac */ /* 0x000e640008000a00 */
[----:B-1----:R-:W-:-:S04]  /*8950*/  ISETP.NE.U32.AND P0, PT, RZ, UR4, PT ;  /* 0x00000004ff007c0c */ /* 0x002fc8000bf05070 */
[----:B------:R-:W-:-:S13]  /*8960*/  ISETP.NE.AND.EX P0, PT, RZ, UR5, PT, P0 ;  /* 0x00000005ff007c0c */ /* 0x000fda000bf05300 */
[----:B------:R-:W-:Y:S05]  /*8970*/  @!P0 EXIT ;  /* 0x000000000000894d */ /* 0x000fea0003800000 */
[----:B------:R-:W-:Y:S05]  /*8980*/  BRA `(.L_x_149) ;  /* 0x0000000000087947 */ /* 0x000fea0003800000 */
.L_x_148:
[----:B------:R-:W-:-:S13]  /*8990*/  FSETP.NEU.AND P0, PT, R35, RZ, PT ;  /* 0x000000ff2300720b */ /* 0x000fda0003f0d000 */
[----:B------:R-:W-:Y:S05]  /*89a0*/  @!P0 EXIT ;  /* 0x000000000000894d */ /* 0x000fea0003800000 */
.L_x_149:
[----:B------:R-:W-:Y:S05]  /*89b0*/  BSYNC.RECONVERGENT B0 ;  /* 0x0000000000007941 */ /* 0x000fea0003800200 */
.L_x_146:
[----:B------:R-:W-:Y:S01]  /*89c0*/  ULEA UR4, UR51, UR48, 0x3 ;  /* 0x0000003033047291 */ /* 0x000fe2000f8e18ff */
[----:B------:R-:W-:-:S04]  /*89d0*/  DEPBAR.LE SB0, 0x0 ;  /* 0x000080000000791a */ /* 0x000fc80000000000 */
[----:B------:R-:W-:-:S04]  /*89e0*/  UIADD3 UR4, UPT, UPT, UR4, 0x70, URZ ;  /* 0x0000007004047890 */ /* 0x000fc8000fffe0ff */
[----:B------:R-:W-:-:S09]  /*89f0*/  UPRMT UR4, UR37, 0x654, UR4 ;  /* 0x0000065425047896 */ /* 0x000fd20008000004 */
[----:B------:R-:W-:Y:S01]  /*8a00*/  SYNCS.ARRIVE.TRANS64.RED.A1T0 RZ, [UR4], RZ ;  /* 0x000000ffffff79a7 */ /* 0x000fe20008100404 */
[----:B------:R-:W-:Y:S05]  /*8a10*/  EXIT ;  /* 0x000000000000794d */ /* 0x000fea0003800000 */
.L_x_24:
[----:B--2---:R2:W4:Y:S02]  /*8a20*/  SYNCS.PHASECHK.TRANS64.TRYWAIT P0, [R3+URZ+0x110], R2 ;  /* 0x00011002030075a7 */ /* 0x00452400080011ff */
[----:B----4-:R-:W-:Y:S05]  /*8a30*/  @!P0 NANOSLEEP.SYNCS 0x989680 ;  /* 0x009896800000895d */ /* 0x010fea0003900000 */
[----:B------:R-:W4:Y:S02]  /*8a40*/  @!P0 SYNCS.PHASECHK.TRANS64 P0, [R3+URZ+0x110], R2 ;  /* 0x00011002030085a7 */ /* 0x000f2400080010ff */
[----:B----4-:R-:W-:Y:S05]  /*8a50*/  @!P0 BRA `(.L_x_24) ;  /* 0xfffffffc00f08947 */ /* 0x010fea000383ffff */
[----:B------:R-:W-:Y:S05]  /*8a60*/  BRA `(.L_x_150) ;  /* 0xffffff8c00b47947 */ /* 0x000fea000383ffff */
.L_x_27:
[----:B-1----:R-:W-:-:S07]  /*8a70*/  MOV R2, UR33 ;  /* 0x0000002100027c02 */ /* 0x002fce0008000f00 */
.L_x_151:
[----:B-1----:R1:W2:Y:S02]  /*8a80*/  SYNCS.PHASECHK.TRANS64.TRYWAIT P0, [R2+URZ+0x28], R5 ;  /* 0x00002805020075a7 */ /* 0x0022a400080011ff */
[----:B--2---:R-:W-:Y:S05]  /*8a90*/  @!P0 NANOSLEEP.SYNCS 0x989680 ;  /* 0x009896800000895d */ /* 0x004fea0003900000 */
[----:B------:R-:W2:Y:S02]  /*8aa0*/  @!P0 SYNCS.PHASECHK.TRANS64 P0, [R2+URZ+0x28], R5 ;  /* 0x00002805020085a7 */ /* 0x000ea400080010ff */
[----:B--2---:R-:W-:Y:S05]  /*8ab0*/  @!P0 BRA `(.L_x_151) ;  /* 0xfffffffc00f08947 */ /* 0x004fea000383ffff */
[----:B------:R-:W-:Y:S05]  /*8ac0*/  BRA `(.L_x_26) ;  /* 0xffffff90001c7947 */ /* 0x000fea000383ffff */
.L_x_34:
[----:B-1----:R-:W-:-:S07]  /*8ad0*/  MOV R2, UR17 ;  /* 0x0000001100027c02 */ /* 0x002fce0008000f00 */
.L_x_152:
[----:B-1----:R1:W2:Y:S02]  /*8ae0*/  SYNCS.PHASECHK.TRANS64.TRYWAIT P0, [R2+URZ+0x28], R5 ;  /* 0x00002805020075a7 */ /* 0x0022a400080011ff */
[----:B--2---:R-:W-:Y:S05]  /*8af0*/  @!P0 NANOSLEEP.SYNCS 0x989680 ;  /* 0x009896800000895d */ /* 0x004fea0003900000 */
[----:B------:R-:W2:Y:S02]  /*8b00*/  @!P0 SYNCS.PHASECHK.TRANS64 P0, [R2+URZ+0x28], R5 ;  /* 0x00002805020085a7 */ /* 0x000ea400080010ff */
[----:B--2---:R-:W-:Y:S05]  /*8b10*/  @!P0 BRA `(.L_x_152) ;  /* 0xfffffffc00f08947 */ /* 0x004fea000383ffff */
[----:B------:R-:W-:Y:S05]  /*8b20*/  BRA `(.L_x_33) ;  /* 0xffffff9000e07947 */ /* 0x000fea000383ffff */
.L_x_39:
[----:B-1----:R1:W2:Y:S02]  /*8b30*/  SYNCS.PHASECHK.TRANS64.TRYWAIT P0, [R2+URZ+0xa0], R3 ;  /* 0x0000a003020075a7 */ /* 0x0022a400080011ff */
[----:B--2---:R-:W-:Y:S05]  /*8b40*/  @!P0 NANOSLEEP.SYNCS 0x989680 ;  /* 0x009896800000895d */ /* 0x004fea0003900000 */
[----:B------:R-:W2:Y:S02]  /*8b50*/  @!P0 SYNCS.PHASECHK.TRANS64 P0, [R2+URZ+0xa0], R3 ;  /* 0x0000a003020085a7 */ /* 0x000ea400080010ff */
[----:B--2---:R-:W-:Y:S05]  /*8b60*/  @!P0 BRA `(.L_x_39) ;  /* 0xfffffffc00f08947 */ /* 0x004fea000383ffff */
[----:B------:R-:W-:Y:S05]  /*8b70*/  BRA `(.L_x_153) ;  /* 0xffffff94008c7947 */ /* 0x000fea000383ffff */
.L_x_43:
[----:B---3--:R-:W-:-:S07]  /*8b80*/  MOV R0, UR4 ;  /* 0x0000000400007c02 */ /* 0x008fce0008000f00 */
.L_x_154:
[----:B-1----:R1:W2:Y:S02]  /*8b90*/  SYNCS.PHASECHK.TRANS64.TRYWAIT P0, [R0+URZ], R3 ;  /* 0x00000003000075a7 */ /* 0x0022a400080011ff */
[----:B--2---:R-:W-:Y:S05]  /*8ba0*/  @!P0 NANOSLEEP.SYNCS 0x989680 ;  /* 0x009896800000895d */ /* 0x004fea0003900000 */
[----:B------:R-:W2:Y:S02]  /*8bb0*/  @!P0 SYNCS.PHASECHK.TRANS64 P0, [R0+URZ], R3 ;  /* 0x00000003000085a7 */ /* 0x000ea400080010ff */
[----:B--2---:R-:W-:Y:S05]  /*8bc0*/  @!P0 BRA `(.L_x_154) ;  /* 0xfffffffc00f08947 */ /* 0x004fea000383ffff */
[----:B------:R-:W-:Y:S05]  /*8bd0*/  BRA `(.L_x_155) ;  /* 0xffffff9800fc7947 */ /* 0x000fea000383ffff */
.L_x_44:
[----:B---3--:R-:W-:-:S07]  /*8be0*/  MOV R0, UR4 ;  /* 0x0000000400007c02 */ /* 0x008fce0008000f00 */
.L_x_156:
[----:B-1----:R1:W2:Y:S02]  /*8bf0*/  SYNCS.PHASECHK.TRANS64.TRYWAIT P0, [R0+URZ], R3 ;  /* 0x00000003000075a7 */ /* 0x0022a400080011ff */
[----:B--2---:R-:W-:Y:S05]  /*8c00*/  @!P0 NANOSLEEP.SYNCS 0x989680 ;  /* 0x009896800000895d */ /* 0x004fea0003900000 */
[----:B------:R-:W2:Y:S02]  /*8c10*/  @!P0 SYNCS.PHASECHK.TRANS64 P0, [R0+URZ], R3 ;  /* 0x00000003000085a7 */ /* 0x000ea400080010ff */
[----:B--2---:R-:W-:Y:S05]  /*8c20*/  @!P0 BRA `(.L_x_156) ;  /* 0xfffffffc00f08947 */ /* 0x004fea000383ffff */
[----:B------:R-:W-:Y:S05]  /*8c30*/  BRA `(.L_x_157) ;  /* 0xffffff9c00087947 */ /* 0x000fea000383ffff */
.L_x_45:
[----:B---3--:R-:W-:-:S07]  /*8c40*/  MOV R0, UR4 ;  /* 0x0000000400007c02 */ /* 0x008fce0008000f00 */
.L_x_158:
[----:B-1----:R1:W2:Y:S02]  /*8c50*/  SYNCS.PHASECHK.TRANS64.TRYWAIT P0, [R0+URZ], R3 ;  /* 0x00000003000075a7 */ /* 0x0022a400080011ff */
[----:B--2---:R-:W-:Y:S05]  /*8c60*/  @!P0 NANOSLEEP.SYNCS 0x989680 ;  /* 0x009896800000895d */ /* 0x004fea0003900000 */
[----:B------:R-:W2:Y:S02]  /*8c70*/  @!P0 SYNCS.PHASECHK.TRANS64 P0, [R0+URZ], R3 ;  /* 0x00000003000085a7 */ /* 0x000ea400080010ff */
[----:B--2---:R-:W-:Y:S05]  /*8c80*/  @!P0 BRA `(.L_x_158) ;  /* 0xfffffffc00f08947 */ /* 0x004fea000383ffff */
[----:B------:R-:W-:Y:S05]  /*8c90*/  BRA `(.L_x_159) ;  /* 0xffffff9c00147947 */ /* 0x000fea000383ffff */
.L_x_46:
[----:B---3--:R-:W-:-:S07]  /*8ca0*/  MOV R0, UR4 ;  /* 0x0000000400007c02 */ /* 0x008fce0008000f00 */
.L_x_160:
[----:B-1----:R1:W2:Y:S02]  /*8cb0*/  SYNCS.PHASECHK.TRANS64.TRYWAIT P0, [R0+URZ], R3 ;  /* 0x00000003000075a7 */ /* 0x0022a400080011ff */
[----:B--2---:R-:W-:Y:S05]  /*8cc0*/  @!P0 NANOSLEEP.SYNCS 0x989680 ;  /* 0x009896800000895d */ /* 0x004fea0003900000 */
[----:B------:R-:W2:Y:S02]  /*8cd0*/  @!P0 SYNCS.PHASECHK.TRANS64 P0, [R0+URZ], R3 ;  /* 0x00000003000085a7 */ /* 0x000ea400080010ff */
[----:B--2---:R-:W-:Y:S05]  /*8ce0*/  @!P0 BRA `(.L_x_160) ;  /* 0xfffffffc00f08947 */ /* 0x004fea000383ffff */
[----:B------:R-:W-:Y:S05]  /*8cf0*/  BRA `(.L_x_161) ;  /* 0xffffff9c00207947 */ /* 0x000fea000383ffff */
.L_x_49:
[----:B-1----:R1:W2:Y:S02]  /*8d00*/  SYNCS.PHASECHK.TRANS64.TRYWAIT P0, [R0+URZ+0x100], R5 ;  /* 0x00010005000075a7 */ /* 0x0022a400080011ff */
[----:B--2---:R-:W-:Y:S05]  /*8d10*/  @!P0 NANOSLEEP.SYNCS 0x989680 ;  /* 0x009896800000895d */ /* 0x004fea0003900000 */
[----:B------:R-:W2:Y:S02]  /*8d20*/  @!P0 SYNCS.PHASECHK.TRANS64 P0, [R0+URZ+0x100], R5 ;  /* 0x00010005000085a7 */ /* 0x000ea400080010ff */
[----:B--2---:R-:W-:Y:S05]  /*8d30*/  @!P0 BRA `(.L_x_49) ;  /* 0xfffffffc00f08947 */ /* 0x004fea000383ffff */
[----:B------:R-:W-:Y:S05]  /*8d40*/  BRA `(.L_x_162) ;  /* 0xffffff9c00807947 */ /* 0x000fea000383ffff */
.L_x_50:
[----:B------:R-:W-:-:S07]  /*8d50*/  MOV R0, UR5 ;  /* 0x0000000500007c02 */ /* 0x000fce0008000f00 */
.L_x_163:
[----:B-1----:R1:W2:Y:S02]  /*8d60*/  SYNCS.PHASECHK.TRANS64.TRYWAIT P0, [R0+URZ+0xb0], R7 ;  /* 0x0000b007000075a7 */ /* 0x0022a400080011ff */
[----:B--2---:R-:W-:Y:S05]  /*8d70*/  @!P0 NANOSLEEP.SYNCS 0x989680 ;  /* 0x009896800000895d */ /* 0x004fea0003900000 */
[----:B------:R-:W2:Y:S02]  /*8d80*/  @!P0 SYNCS.PHASECHK.TRANS64 P0, [R0+URZ+0xb0], R7 ;  /* 0x0000b007000085a7 */ /* 0x000ea400080010ff */
[----:B--2---:R-:W-:Y:S05]  /*8d90*/  @!P0 BRA `(.L_x_163) ;  /* 0xfffffffc00f08947 */ /* 0x004fea000383ffff */
[----:B------:R-:W-:Y:S05]  /*8da0*/  BRA `(.L_x_164) ;  /* 0xffffff9c00907947 */ /* 0x000fea000383ffff */
.L_x_51:
[----:B-1----:R1:W2:Y:S02]  /*8db0*/  SYNCS.PHASECHK.TRANS64.TRYWAIT P1, [R0+URZ+0xa0], R5 ;  /* 0x0000a005000075a7 */ /* 0x0022a400080211ff */
[----:B--2---:R-:W-:Y:S05]  /*8dc0*/  @!P1 NANOSLEEP.SYNCS 0x989680 ;  /* 0x009896800000995d */ /* 0x004fea0003900000 */
[----:B------:R-:W2:Y:S02]  /*8dd0*/  @!P1 SYNCS.PHASECHK.TRANS64 P1, [R0+URZ+0xa0], R5 ;  /* 0x0000a005000095a7 */ /* 0x000ea400080210ff */
[----:B--2---:R-:W-:Y:S05]  /*8de0*/  @!P1 BRA `(.L_x_51) ;  /* 0xfffffffc00f09947 */ /* 0x004fea000383ffff */
[----:B------:R-:W-:Y:S05]  /*8df0*/  BRA `(.L_x_165) ;  /* 0xffffff9c00c07947 */ /* 0x000fea000383ffff */
.L_x_54:
[----:B------:R-:W-:-:S07]  /*8e00*/  MOV R0, UR5 ;  /* 0x0000000500007c02 */ /* 0x000fce0008000f00 */
.L_x_166:
[----:B-1----:R1:W2:Y:S02]  /*8e10*/  SYNCS.PHASECHK.TRANS64.TRYWAIT P0, [R0+URZ+0xb0], R3 ;  /* 0x0000b003000075a7 */ /* 0x0022a400080011ff */
[----:B--2---:R-:W-:Y:S05]  /*8e20*/  @!P0 NANOSLEEP.SYNCS 0x989680 ;  /* 0x009896800000895d */ /* 0x004fea0003900000 */
[----:B------:R-:W2:Y:S02]  /*8e30*/  @!P0 SYNCS.PHASECHK.TRANS64 P0, [R0+URZ+0xb0], R3 ;  /* 0x0000b003000085a7 */ /* 0x000ea400080010ff */
[----:B--2---:R-:W-:Y:S05]  /*8e40*/  @!P0 BRA `(.L_x_166) ;  /* 0xfffffffc00f08947 */ /* 0x004fea000383ffff */
[----:B------:R-:W-:Y:S05]  /*8e50*/  BRA `(.L_x_53) ;  /* 0xffffffa000147947 */ /* 0x000fea000383ffff */
.L_x_63:
[----:B-1----:R-:W-:-:S04]  /*8e60*/  MOV R4, UR4 ;  /* 0x0000000400047c02 */ /* 0x002fc80008000f00 */
[----:B------:R1:W2:Y:S03]  /*8e70*/  SYNCS.PHASECHK.TRANS64.TRYWAIT P0, [R4+URZ+0x8], R5 ;  /* 0x00000805040075a7 */ /* 0x0002a600080011ff */
[----:B--2---:R-:W-:Y:S05]  /*8e80*/  @!P0 NANOSLEEP.SYNCS 0x989680 ;  /* 0x009896800000895d */ /* 0x004fea0003900000 */
[----:B------:R-:W2:Y:S02]  /*8e90*/  @!P0 SYNCS.PHASECHK.TRANS64 P0, [R4+URZ+0x8], R5 ;  /* 0x00000805040085a7 */ /* 0x000ea400080010ff */
[----:B--2---:R-:W-:Y:S05]  /*8ea0*/  @!P0 BRA `(.L_x_63) ;  /* 0xfffffffc00ec8947 */ /* 0x004fea000383ffff */
[----:B------:R-:W-:Y:S05]  /*8eb0*/  BRA `(.L_x_62) ;  /* 0xffffffa000c87947 */ /* 0x000fea000383ffff */
.L_x_65:
[----:B------:R-:W-:Y:S01]  /*8ec0*/  BSSY B0, `(.L_x_167) ;  /* 0x0000006000007945 */ /* 0x000fe20003800000 */
[----:B------:R-:W-:-:S07]  /*8ed0*/  MOV R15, 0xffffffff ;  /* 0xffffffff000f7802 */ /* 0x000fce0000000f00 */
[----:B-1---5:R-:W-:Y:S05]  /*8ee0*/  WARPSYNC.COLLECTIVE R15, `(.L_x_168) ;  /* 0x000000000f0c7348 */ /* 0x022fea0003c00000 */
[----:B------:R-:W-:Y:S02]  /*8ef0*/  ELECT P6, UR79, PT ;  /* 0x00000000004f782f */ /* 0x000fe400038c0000 */
[----:B------:R-:W-:Y:S01]  /*8f00*/  MOV R14, UR79 ;  /* 0x0000004f000e7c02 */ /* 0x000fe20008000f00 */
[----:B-1---5:R-:W-:Y:S10]  /*8f10*/  ENDCOLLECTIVE ;  /* 0x000000000000791b */ /* 0x022ff40003800000 */
.L_x_168:
[----:B------:R-:W-:Y:S05]  /*8f20*/  BSYNC B0 ;  /* 0x0000000000007941 */ /* 0x000fea0003800000 */
.L_x_167:
[----:B------:R-:W-:Y:S05]  /*8f30*/  BRA `(.L_x_169) ;  /* 0xffffffa000f87947 */ /* 0x000fea000383ffff */
.L_x_67:
[----:B-1----:R-:W-:-:S04]  /*8f40*/  MOV R2, UR4 ;  /* 0x0000000400027c02 */ /* 0x002fc80008000f00 */
[----:B------:R1:W2:Y:S03]  /*8f50*/  SYNCS.PHASECHK.TRANS64.TRYWAIT P0, [R2+URZ+0x8], R3 ;  /* 0x00000803020075a7 */ /* 0x0002a600080011ff */
[----:B--2---:R-:W-:Y:S05]  /*8f60*/  @!P0 NANOSLEEP.SYNCS 0x989680 ;  /* 0x009896800000895d */ /* 0x004fea0003900000 */
[----:B------:R-:W2:Y:S02]  /*8f70*/  @!P0 SYNCS.PHASECHK.TRANS64 P0, [R2+URZ+0x8], R3 ;  /* 0x00000803020085a7 */ /* 0x000ea400080010ff */
[----:B--2---:R-:W-:Y:S05]  /*8f80*/  @!P0 BRA `(.L_x_67) ;  /* 0xfffffffc00ec8947 */ /* 0x004fea000383ffff */
[----:B------:R-:W-:Y:S05]  /*8f90*/  BRA `(.L_x_66) ;  /* 0xffffffa000fc7947 */ /* 0x000fea000383ffff */
.L_x_68:
[----:B-1----:R1:W2:Y:S02]  /*8fa0*/  SYNCS.PHASECHK.TRANS64.TRYWAIT P0, [R0+URZ+0xa0], R5 ;  /* 0x0000a005000075a7 */ /* 0x0022a400080011ff */
[----:B--2---:R-:W-:Y:S05]  /*8fb0*/  @!P0 NANOSLEEP.SYNCS 0x989680 ;  /* 0x009896800000895d */ /* 0x004fea0003900000 */
[----:B------:R-:W2:Y:S02]  /*8fc0*/  @!P0 SYNCS.PHASECHK.TRANS64 P0, [R0+URZ+0xa0], R5 ;  /* 0x0000a005000085a7 */ /* 0x000ea400080010ff */
[----:B--2---:R-:W-:Y:S05]  /*8fd0*/  @!P0 BRA `(.L_x_68) ;  /* 0xfffffffc00f08947 */ /* 0x004fea000383ffff */
[----:B------:R-:W-:Y:S05]  /*8fe0*/  BRA `(.L_x_170) ;  /* 0xffffffa400e07947 */ /* 0x000fea000383ffff */
.L_x_70:
[----:B------:R-:W-:-:S07]  /*8ff0*/  MOV R0, UR7 ;  /* 0x0000000700007c02 */ /* 0x000fce0008000f00 */
.L_x_171:
[----:B-1----:R1:W2:Y:S02]  /*9000*/  SYNCS.PHASECHK.TRANS64.TRYWAIT P0, [R0+URZ+0xe0], R5 ;  /* 0x0000e005000075a7 */ /* 0x0022a400080011ff */
[----:B--2---:R-:W-:Y:S05]  /*9010*/  @!P0 NANOSLEEP.SYNCS 0x989680 ;  /* 0x009896800000895d */ /* 0x004fea0003900000 */
[----:B------:R-:W2:Y:S02]  /*9020*/  @!P0 SYNCS.PHASECHK.TRANS64 P0, [R0+URZ+0xe0], R5 ;  /* 0x0000e005000085a7 */ /* 0x000ea400080010ff */
[----:B--2---:R-:W-:Y:S05]  /*9030*/  @!P0 BRA `(.L_x_171) ;  /* 0xfffffffc00f08947 */ /* 0x004fea000383ffff */
[----:B------:R-:W-:Y:S05]  /*9040*/  BRA `(.L_x_172) ;  /* 0xffffffa8002c7947 */ /* 0x000fea000383ffff */
.L_x_73:
[----:B------:R-:W-:Y:S07]  /*9050*/  MOV R0, UR6 ;  /* 0x0000000600007c02 */ /* 0x000fee0008000f00 */
.L_x_173:
[----:B-1----:R1:W2:Y:S02]  /*9060*/  SYNCS.PHASECHK.TRANS64.TRYWAIT P0, [R0+URZ], R5 ;  /* 0x00000005000075a7 */ /* 0x0022a400080011ff */
[----:B--2---:R-:W-:Y:S05]  /*9070*/  @!P0 NANOSLEEP.SYNCS 0x989680 ;  /* 0x009896800000895d */ /* 0x004fea0003900000 */
[----:B------:R-:W2:Y:S02]  /*9080*/  @!P0 SYNCS.PHASECHK.TRANS64 P0, [R0+URZ], R5 ;  /* 0x00000005000085a7 */ /* 0x000ea400080010ff */
[----:B--2---:R-:W-:Y:S05]  /*9090*/  @!P0 BRA `(.L_x_173) ;  /* 0xfffffffc00f08947 */ /* 0x004fea000383ffff */
[----:B------:R-:W-:Y:S05]  /*90a0*/  BRA `(.L_x_72) ;  /* 0xffffffa800407947 */ /* 0x000fea000383ffff */
.L_x_77:
[----:B-1----:R-:W-:-:S07]  /*90b0*/  MOV R0, UR7 ;  /* 0x0000000700007c02 */ /* 0x002fce0008000f00 */
.L_x_174:
[----:B-1----:R1:W2:Y:S02]  /*90c0*/  SYNCS.PHASECHK.TRANS64.TRYWAIT P0, [R0+URZ], R3 ;  /* 0x00000003000075a7 */ /* 0x0022a400080011ff */
[----:B--2---:R-:W-:Y:S05]  /*90d0*/  @!P0 NANOSLEEP.SYNCS 0x989680 ;  /* 0x009896800000895d */ /* 0x004fea0003900000 */
[----:B------:R-:W2:Y:S02]  /*90e0*/  @!P0 SYNCS.PHASECHK.TRANS64 P0, [R0+URZ], R3 ;  /* 0x00000003000085a7 */ /* 0x000ea400080010ff */
[----:B--2---:R-:W-:Y:S05]  /*90f0*/  @!P0 BRA `(.L_x_174) ;  /* 0xfffffffc00f08947 */ /* 0x004fea000383ffff */
[----:B------:R-:W-:Y:S05]  /*9100*/  BRA `(.L_x_175) ;  /* 0xffffffac00347947 */ /* 0x000fea000383ffff */
.L_x_78:
[----:B------:R-:W-:-:S07]  /*9110*/  MOV R0, UR7 ;  /* 0x0000000700007c02 */ /* 0x000fce0008000f00 */
.L_x_176:
[----:B-1----:R1:W2:Y:S02]  /*9120*/  SYNCS.PHASECHK.TRANS64.TRYWAIT P0, [R0+URZ], R3 ;  /* 0x00000003000075a7 */ /* 0x0022a400080011ff */
[----:B--2---:R-:W-:Y:S05]  /*9130*/  @!P0 NANOSLEEP.SYNCS 0x989680 ;  /* 0x009896800000895d */ /* 0x004fea0003900000 */
[----:B------:R-:W2:Y:S02]  /*9140*/  @!P0 SYNCS.PHASECHK.TRANS64 P0, [R0+URZ], R3 ;  /* 0x00000003000085a7 */ /* 0x000ea400080010ff */
[----:B--2---:R-:W-:Y:S05]  /*9150*/  @!P0 BRA `(.L_x_176) ;  /* 0xfffffffc00f08947 */ /* 0x004fea000383ffff */
[----:B------:R-:W-:Y:S05]  /*9160*/  BRA `(.L_x_177) ;  /* 0xffffffac00407947 */ /* 0x000fea000383ffff */
.L_x_79:
[----:B------:R-:W-:-:S07]  /*9170*/  MOV R0, UR7 ;  /* 0x0000000700007c02 */ /* 0x000fce0008000f00 */
.L_x_178:
[----:B-1----:R1:W2:Y:S02]  /*9180*/  SYNCS.PHASECHK.TRANS64.TRYWAIT P0, [R0+URZ], R3 ;  /* 0x00000003000075a7 */ /* 0x0022a400080011ff */
[----:B--2---:R-:W-:Y:S05]  /*9190*/  @!P0 NANOSLEEP.SYNCS 0x989680 ;  /* 0x009896800000895d */ /* 0x004fea0003900000 */
[----:B------:R-:W2:Y:S02]  /*91a0*/  @!P0 SYNCS.PHASECHK.TRANS64 P0, [R0+URZ], R3 ;  /* 0x00000003000085a7 */ /* 0x000ea400080010ff */
[----:B--2---:R-:W-:Y:S05]  /*91b0*/  @!P0 BRA `(.L_x_178) ;  /* 0xfffffffc00f08947 */ /* 0x004fea000383ffff */
[----:B------:R-:W-:Y:S05]  /*91c0*/  BRA `(.L_x_179) ;  /* 0xffffffac004c7947 */ /* 0x000fea000383ffff */
.L_x_82:
[----:B------:R-:W-:-:S07]  /*91d0*/  MOV R0, UR5 ;  /* 0x0000000500007c02 */ /* 0x000fce0008000f00 */
.L_x_180:
[----:B-1----:R1:W2:Y:S02]  /*91e0*/  SYNCS.PHASECHK.TRANS64.TRYWAIT P1, [R0+URZ+0x120], R3 ;  /* 0x00012003000075a7 */ /* 0x0022a400080211ff */
[----:B--2---:R-:W-:Y:S05]  /*91f0*/  @!P1 NANOSLEEP.SYNCS 0x989680 ;  /* 0x009896800000995d */ /* 0x004fea0003900000 */
[----:B------:R-:W2:Y:S02]  /*9200*/  @!P1 SYNCS.PHASECHK.TRANS64 P1, [R0+URZ+0x120], R3 ;  /* 0x00012003000095a7 */ /* 0x000ea400080210ff */
[----:B--2---:R-:W-:Y:S05]  /*9210*/  @!P1 BRA `(.L_x_180) ;  /* 0xfffffffc00f09947 */ /* 0x004fea000383ffff */
[----:B------:R-:W-:Y:S05]  /*9220*/  BRA `(.L_x_181) ;  /* 0xffffffac00987947 */ /* 0x000fea000383ffff */
.L_x_87:
[----:B--2---:R2:W4:Y:S02]  /*9230*/  SYNCS.PHASECHK.TRANS64.TRYWAIT P0, [R0+URZ+0xa0], R3 ;  /* 0x0000a003000075a7 */ /* 0x00452400080011ff */
[----:B----4-:R-:W-:Y:S05]  /*9240*/  @!P0 NANOSLEEP.SYNCS 0x989680 ;  /* 0x009896800000895d */ /* 0x010fea0003900000 */
[----:B------:R-:W4:Y:S02]  /*9250*/  @!P0 SYNCS.PHASECHK.TRANS64 P0, [R0+URZ+0xa0], R3 ;  /* 0x0000a003000085a7 */ /* 0x000f2400080010ff */
[----:B----4-:R-:W-:Y:S05]  /*9260*/  @!P0 BRA `(.L_x_87) ;  /* 0xfffffffc00f08947 */ /* 0x010fea000383ffff */
[----:B------:R-:W-:Y:S05]  /*9270*/  BRA `(.L_x_182) ;  /* 0xffffffb000ac7947 */ /* 0x000fea000383ffff */
.L_x_90:
[----:B------:R-:W-:Y:S07]  /*9280*/  MOV R0, UR7 ;  /* 0x0000000700007c02 */ /* 0x000fee0008000f00 */
.L_x_183:
[----:B--2---:R2:W4:Y:S02]  /*9290*/  SYNCS.PHASECHK.TRANS64.TRYWAIT P0, [R0+URZ+0x98], R3 ;  /* 0x00009803000075a7 */ /* 0x00452400080011ff */
[----:B----4-:R-:W-:Y:S05]  /*92a0*/  @!P0 NANOSLEEP.SYNCS 0x989680 ;  /* 0x009896800000895d */ /* 0x010fea0003900000 */
[----:B------:R-:W4:Y:S02]  /*92b0*/  @!P0 SYNCS.PHASECHK.TRANS64 P0, [R0+URZ+0x98], R3 ;  /* 0x00009803000085a7 */ /* 0x000f2400080010ff */
[----:B----4-:R-:W-:Y:S05]  /*92c0*/  @!P0 BRA `(.L_x_183) ;  /* 0xfffffffc00f08947 */ /* 0x010fea000383ffff */
[----:B------:R-:W-:Y:S05]  /*92d0*/  BRA `(.L_x_89) ;  /* 0xffffffb4008c7947 */ /* 0x000fea000383ffff */
.L_x_93:
[----:B------:R-:W-:Y:S07]  /*92e0*/  MOV R3, UR7 ;  /* 0x0000000700037c02 */ /* 0x000fee0008000f00 */
.L_x_184:
[----:B-1----:R1:W2:Y:S02]  /*92f0*/  SYNCS.PHASECHK.TRANS64.TRYWAIT P0, [R3+URZ+0x70], R12 ;  /* 0x0000700c030075a7 */ /* 0x0022a400080011ff */
[----:B--2---:R-:W-:Y:S05]  /*9300*/  @!P0 NANOSLEEP.SYNCS 0x989680 ;  /* 0x009896800000895d */ /* 0x004fea0003900000 */
[----:B------:R-:W2:Y:S02]  /*9310*/  @!P0 SYNCS.PHASECHK.TRANS64 P0, [R3+URZ+0x70], R12 ;  /* 0x0000700c030085a7 */ /* 0x000ea400080010ff */
[----:B--2---:R-:W-:Y:S05]  /*9320*/  @!P0 BRA `(.L_x_184) ;  /* 0xfffffffc00f08947 */ /* 0x004fea000383ffff */
[----:B------:R-:W-:Y:S05]  /*9330*/  BRA `(.L_x_185) ;  /* 0xffffffb800047947 */ /* 0x000fea000383ffff */
.L_x_94:
[----:B-1----:R-:W-:Y:S07]  /*9340*/  MOV R3, UR7 ;  /* 0x0000000700037c02 */ /* 0x002fee0008000f00 */
.L_x_186:
[----:B-1----:R1:W2:Y:S02]  /*9350*/  SYNCS.PHASECHK.TRANS64.TRYWAIT P0, [R3+URZ+0x78], R12 ;  /* 0x0000780c030075a7 */ /* 0x0022a400080011ff */
[----:B--2---:R-:W-:Y:S05]  /*9360*/  @!P0 NANOSLEEP.SYNCS 0x989680 ;  /* 0x009896800000895d */ /* 0x004fea0003900000 */
[----:B------:R-:W2:Y:S02]  /*9370*/  @!P0 SYNCS.PHASECHK.TRANS64 P0, [R3+URZ+0x78], R12 ;  /* 0x0000780c030085a7 */ /* 0x000ea400080010ff */
[----:B--2---:R-:W-:Y:S05]  /*9380*/  @!P0 BRA `(.L_x_186) ;  /* 0xfffffffc00f08947 */ /* 0x004fea000383ffff */
[----:B------:R-:W-:Y:S05]  /*9390*/  BRA `(.L_x_187) ;  /* 0xffffffb800607947 */ /* 0x000fea000383ffff */
.L_x_95:
[----:B-1----:R-:W-:Y:S07]  /*93a0*/  MOV R3, UR7 ;  /* 0x0000000700037c02 */ /* 0x002fee0008000f00 */
.L_x_188:
[----:B-1----:R1:W2:Y:S02]  /*93b0*/  SYNCS.PHASECHK.TRANS64.TRYWAIT P0, [R3+URZ+0x80], R12 ;  /* 0x0000800c030075a7 */ /* 0x0022a400080011ff */
[----:B--2---:R-:W-:Y:S05]  /*93c0*/  @!P0 NANOSLEEP.SYNCS 0x989680 ;  /* 0x009896800000895d */ /* 0x004fea0003900000 */
[----:B------:R-:W2:Y:S02]  /*93d0*/  @!P0 SYNCS.PHASECHK.TRANS64 P0, [R3+URZ+0x80], R12 ;  /* 0x0000800c030085a7 */ /* 0x000ea400080010ff */
[----:B--2---:R-:W-:Y:S05]  /*93e0*/  @!P0 BRA `(.L_x_188) ;  /* 0xfffffffc00f08947 */ /* 0x004fea000383ffff */
[----:B------:R-:W-:Y:S05]  /*93f0*/  BRA `(.L_x_189) ;  /* 0xffffffb800bc7947 */ /* 0x000fea000383ffff */
.L_x_96:
[----:B------:R-:W-:Y:S07]  /*9400*/  MOV R3, UR7 ;  /* 0x0000000700037c02 */ /* 0x000fee0008000f00 */
.L_x_190:
[----:B-1----:R1:W2:Y:S02]  /*9410*/  SYNCS.PHASECHK.TRANS64.TRYWAIT P0, [R3+URZ+0x88], R12 ;  /* 0x0000880c030075a7 */ /* 0x0022a400080011ff */
[----:B--2---:R-:W-:Y:S05]  /*9420*/  @!P0 NANOSLEEP.SYNCS 0x989680 ;  /* 0x009896800000895d */ /* 0x004fea0003900000 */
[----:B------:R-:W2:Y:S02]  /*9430*/  @!P0 SYNCS.PHASECHK.TRANS64 P0, [R3+URZ+0x88], R12 ;  /* 0x0000880c030085a7 */ /* 0x000ea400080010ff */
[----:B--2---:R-:W-:Y:S05]  /*9440*/  @!P0 BRA `(.L_x_190) ;  /* 0xfffffffc00f08947 */ /* 0x004fea000383ffff */
[----:B------:R-:W-:Y:S05]  /*9450*/  BRA `(.L_x_191) ;  /* 0xffffffbc005c7947 */ /* 0x000fea000383ffff */
.L_x_98:
[----:B------:R-:W-:-:S07]  /*9460*/  MOV R0, UR7 ;  /* 0x0000000700007c02 */ /* 0x000fce0008000f00 */
.L_x_192:
[----:B-1----:R1:W4:Y:S02]  /*9470*/  SYNCS.PHASECHK.TRANS64.TRYWAIT P0, [R0+URZ+0x70], R3 ;  /* 0x00007003000075a7 */ /* 0x00232400080011ff */
[----:B----4-:R-:W-:Y:S05]  /*9480*/  @!P0 NANOSLEEP.SYNCS 0x989680 ;  /* 0x009896800000895d */ /* 0x010fea0003900000 */
[----:B------:R-:W4:Y:S02]  /*9490*/  @!P0 SYNCS.PHASECHK.TRANS64 P0, [R0+URZ+0x70], R3 ;  /* 0x00007003000085a7 */ /* 0x000f2400080010ff */
[----:B----4-:R-:W-:Y:S05]  /*94a0*/  @!P0 BRA `(.L_x_192) ;  /* 0xfffffffc00f08947 */ /* 0x010fea000383ffff */
[----:B------:R-:W-:Y:S05]  /*94b0*/  BRA `(.L_x_193) ;  /* 0xffffffbc00e47947 */ /* 0x000fea000383ffff */
.L_x_99:
[----:B-1----:R-:W-:-:S07]  /*94c0*/  MOV R0, UR7 ;  /* 0x0000000700007c02 */ /* 0x002fce0008000f00 */
.L_x_194:
[----:B-1----:R1:W4:Y:S02]  /*94d0*/  SYNCS.PHASECHK.TRANS64.TRYWAIT P0, [R0+URZ+0x78], R3 ;  /* 0x00007803000075a7 */ /* 0x00232400080011ff */
[----:B----4-:R-:W-:Y:S05]  /*94e0*/  @!P0 NANOSLEEP.SYNCS 0x989680 ;  /* 0x009896800000895d */ /* 0x010fea0003900000 */
[----:B------:R-:W4:Y:S02]  /*94f0*/  @!P0 SYNCS.PHASECHK.TRANS64 P0, [R0+URZ+0x78], R3 ;  /* 0x00007803000085a7 */ /* 0x000f2400080010ff */
[----:B----4-:R-:W-:Y:S05]  /*9500*/  @!P0 BRA `(.L_x_194) ;  /* 0xfffffffc00f08947 */ /* 0x010fea000383ffff */
[----:B------:R-:W-:Y:S05]  /*9510*/  BRA `(.L_x_195) ;  /* 0xffffffbc00d47947 */ /* 0x000fea000383ffff */
.L_x_100:
[----:B-1----:R-:W-:-:S07]  /*9520*/  MOV R0, UR7 ;  /* 0x0000000700007c02 */ /* 0x002fce0008000f00 */
.L_x_196:
[----:B-1----:R1:W4:Y:S02]  /*9530*/  SYNCS.PHASECHK.TRANS64.TRYWAIT P0, [R0+URZ+0x80], R3 ;  /* 0x00008003000075a7 */ /* 0x00232400080011ff */
[----:B----4-:R-:W-:Y:S05]  /*9540*/  @!P0 NANOSLEEP.SYNCS 0x989680 ;  /* 0x009896800000895d */ /* 0x010fea0003900000 */
[----:B------:R-:W4:Y:S02]  /*9550*/  @!P0 SYNCS.PHASECHK.TRANS64 P0, [R0+URZ+0x80], R3 ;  /* 0x00008003000085a7 */ /* 0x000f2400080010ff */
[----:B----4-:R-:W-:Y:S05]  /*9560*/  @!P0 BRA `(.L_x_196) ;  /* 0xfffffffc00f08947 */ /* 0x010fea000383ffff */
[----:B------:R-:W-:Y:S05]  /*9570*/  BRA `(.L_x_197) ;  /* 0xffffffbc00c47947 */ /* 0x000fea000383ffff */
.L_x_102:
[----:B--2---:R2:W3:Y:S02]  /*9580*/  SYNCS.PHASECHK.TRANS64.TRYWAIT P0, [R0+URZ+0xa0], R3 ;  /* 0x0000a003000075a7 */ /* 0x0044e400080011ff */
[----:B---3--:R-:W-:Y:S05]  /*9590*/  @!P0 NANOSLEEP.SYNCS 0x989680 ;  /* 0x009896800000895d */ /* 0x008fea0003900000 */
[----:B------:R-:W3:Y:S02]  /*95a0*/  @!P0 SYNCS.PHASECHK.TRANS64 P0, [R0+URZ+0xa0], R3 ;  /* 0x0000a003000085a7 */ /* 0x000ee400080010ff */
[----:B---3--:R-:W-:Y:S05]  /*95b0*/  @!P0 BRA `(.L_x_102) ;  /* 0xfffffffc00f08947 */ /* 0x008fea000383ffff */
[----:B------:R-:W-:Y:S05]  /*95c0*/  BRA `(.L_x_198) ;  /* 0xffffffc000947947 */ /* 0x000fea000383ffff */
.L_x_113:
[----:B-1----:R-:W-:Y:S04]  /*95d0*/  MOV R0, UR48 ;  /* 0x0000003000007c02 */ /* 0x002fe80008000f00 */
[----:B------:R1:W3:Y:S03]  /*95e0*/  SYNCS.PHASECHK.TRANS64.TRYWAIT P1, [R0+URZ+0x50], R5 ;  /* 0x00005005000075a7 */ /* 0x0002e600080211ff */
[----:B---3--:R-:W-:Y:S05]  /*95f0*/  @!P1 NANOSLEEP.SYNCS 0x989680 ;  /* 0x009896800000995d */ /* 0x008fea0003900000 */
[----:B------:R-:W3:Y:S02]  /*9600*/  @!P1 SYNCS.PHASECHK.TRANS64 P1, [R0+URZ+0x50], R5 ;  /* 0x00005005000095a7 */ /* 0x000ee400080210ff */
[----:B---3--:R-:W-:Y:S05]  /*9610*/  @!P1 BRA `(.L_x_113) ;  /* 0xfffffffc00ec9947 */ /* 0x008fea000383ffff */
[----:B------:R-:W-:Y:S05]  /*9620*/  BRA `(.L_x_112) ;  /* 0xffffffcc009c7947 */ /* 0x000fea000383ffff */
.L_x_115:
[----:B-1----:R1:W4:Y:S02]  /*9630*/  SYNCS.PHASECHK.TRANS64.TRYWAIT P0, [R74+URZ+0xc0], R3 ;  /* 0x0000c0034a0075a7 */ /* 0x00232400080011ff */
[----:B----4-:R-:W-:Y:S05]  /*9640*/  @!P0 NANOSLEEP.SYNCS 0x989680 ;  /* 0x009896800000895d */ /* 0x010fea0003900000 */
[----:B------:R-:W4:Y:S02]  /*9650*/  @!P0 SYNCS.PHASECHK.TRANS64 P0, [R74+URZ+0xc0], R3 ;  /* 0x0000c0034a0085a7 */ /* 0x000f2400080010ff */
[----:B----4-:R-:W-:Y:S05]  /*9660*/  @!P0 BRA `(.L_x_115) ;  /* 0xfffffffc00f08947 */ /* 0x010fea000383ffff */
[----:B------:R-:W-:Y:S05]  /*9670*/  BRA `(.L_x_114) ;  /* 0xffffffcc00bc7947 */ /* 0x000fea000383ffff */
.L_x_124:
[----:B--2---:R2:W3:Y:S02]  /*9680*/  SYNCS.PHASECHK.TRANS64.TRYWAIT P0, [R3+URZ+0x50], R0 ;  /* 0x00005000030075a7 */ /* 0x0044e400080011ff */
[----:B---3--:R-:W-:Y:S05]  /*9690*/  @!P0 NANOSLEEP.SYNCS 0x989680 ;  /* 0x009896800000895d */ /* 0x008fea0003900000 */
[----:B------:R-:W3:Y:S02]  /*96a0*/  @!P0 SYNCS.PHASECHK.TRANS64 P0, [R3+URZ+0x50], R0 ;  /* 0x00005000030085a7 */ /* 0x000ee400080010ff */
[----:B---3--:R-:W-:Y:S05]  /*96b0*/  @!P0 BRA `(.L_x_124) ;  /* 0xfffffffc00f08947 */ /* 0x008fea000383ffff */
[----:B------:R-:W-:Y:S05]  /*96c0*/  BRA `(.L_x_123) ;  /* 0xffffffd400c87947 */ /* 0x000fea000383ffff */
.L_x_132:
[----:B--2---:R2:W3:Y:S02]  /*96d0*/  SYNCS.PHASECHK.TRANS64.TRYWAIT P0, [R83+URZ+0x50], R4 ;  /* 0x00005004530075a7 */ /* 0x0044e400080011ff */
[----:B---3--:R-:W-:Y:S05]  /*96e0*/  @!P0 NANOSLEEP.SYNCS 0x989680 ;  /* 0x009896800000895d */ /* 0x008fea0003900000 */
[----:B------:R-:W3:Y:S02]  /*96f0*/  @!P0 SYNCS.PHASECHK.TRANS64 P0, [R83+URZ+0x50], R4 ;  /* 0x00005004530085a7 */ /* 0x000ee400080010ff */
[----:B---3--:R-:W-:Y:S05]  /*9700*/  @!P0 BRA `(.L_x_132) ;  /* 0xfffffffc00f08947 */ /* 0x008fea000383ffff */
[----:B------:R-:W-:Y:S05]  /*9710*/  BRA `(.L_x_131) ;  /* 0xffffffdc00e47947 */ /* 0x000fea000383ffff */
.L_x_140:
[----:B--2---:R2:W3:Y:S02]  /*9720*/  SYNCS.PHASECHK.TRANS64.TRYWAIT P0, [R88+URZ+0x50], R3 ;  /* 0x00005003580075a7 */ /* 0x0044e400080011ff */
[----:B---3--:R-:W-:Y:S05]  /*9730*/  @!P0 NANOSLEEP.SYNCS 0x989680 ;  /* 0x009896800000895d */ /* 0x008fea0003900000 */
[----:B------:R-:W3:Y:S02]  /*9740*/  @!P0 SYNCS.PHASECHK.TRANS64 P0, [R88+URZ+0x50], R3 ;  /* 0x00005003580085a7 */ /* 0x000ee400080010ff */
[----:B---3--:R-:W-:Y:S05]  /*9750*/  @!P0 BRA `(.L_x_140) ;  /* 0xfffffffc00f08947 */ /* 0x008fea000383ffff */
[----:B------:R-:W-:Y:S05]  /*9760*/  BRA `(.L_x_139) ;  /* 0xffffffe800007947 */ /* 0x000fea000383ffff */
        .weak           $__internal_0_$__cuda_sm10x_tcgen05_guardrail_trap_col_being_dealloced_not_returned_by_alloc
        .type           $__internal_0_$__cuda_sm10x_tcgen05_guardrail_trap_col_being_dealloced_not_returned_by_alloc,@function
        .size           $__internal_0_$__cuda_sm10x_tcgen05_guardrail_trap_col_being_dealloced_not_returned_by_alloc,($__internal_1_$__cuda_sm10x_tcgen05_guardrail_trap_phase_invalid_during_alloc - $__internal_0_$__cuda_sm10x_tcgen05_guardrail_trap_col_being_dealloced_not_returned_by_alloc)
$__internal_0_$__cuda_sm10x_tcgen05_guardrail_trap_col_being_dealloced_not_returned_by_alloc:
[----:B------:R-:W-:Y:S05]  /*9770*/  BPT.TRAP 0x1 ;  /* 0x000000040000795c */ /* 0x000fea0000300000 */
[----:B------:R-:W-:-:S04]  /*9780*/  HFMA2 R3, -RZ, RZ, 0, 0 ;  /* 0x00000000ff037431 */ /* 0x000fc800000001ff */
[----:B------:R-:W-:Y:S05]  /*9790*/  RET.REL.NODEC R2 `(_ZN7cutlass13device_kernelINS_4gemm6kernel13GemmUniversalIN4cute5tupleIJiiiiEEENS1_10collective13CollectiveMmaINS1_35MainloopSm100TmaUmmaWarpSpecializedILi5ELi2ELi4ENS5_IJNS4_1CILi4EEENSA_ILi1EEESC_EEEEENS5_IJNSA_ILi128EEESF_NSA_ILi64EEEEEENS_6half_tENS5_IJSC_llEEESI_SJ_NS4_8TiledMMAINS4_8MMA_AtomIJNS4_26SM100_MMA_F16BF16_2x1SM_SSISI_SI_fLi128ELi128ELNS4_4UMMA5MajorE1ELSO_1ELNSN_7ScaleInE0ELSP_0EEEEEENS4_6LayoutINS5_IJSC_SC_SC_EEENS5_IJNSA_ILi0EEESU_SU_EEEEENS5_IJNS4_10UnderscoreESX_SX_EEEEENS4_18SM100_TMA_2SM_LOADENS4_14ComposedLayoutINS4_7SwizzleILi3ELi4ELi3EEENS4_18smem_ptr_flag_bitsILi16EEENSS_INS5_IJSG_NSA_ILi8EEEEEENS5_IJSC_SG_EEEEEEEvNS4_8identityENS4_28SM100_TMA_2SM_LOAD_MULTICASTES1A_vS1B_EENS_8epilogue10collective18CollectiveEpilogueINS1E_23Sm100TmaWarpSpecializedILi4ELi2ELi16ELb1ELb0EEEJNS5_IJSG_SF_SG_EEENS5_IJNSS_ISG_SC_EENSS_INS5_IJNSA_ILi16EEENSA_ILi2EEEEEES18_EEEEESI_NS5_IJlSC_lEEESI_S1Q_NS1E_6fusion15FusionCallbacksIS1I_NS1R_17LinearCombinationISI_fSI_fLNS_15FloatRoundStyleE2EEES1J_S1P_JEEENS4_5SM1004TMEM4LOAD26SM100_TMEM_LOAD_32dp32b16xENS4_13SM90_TMA_LOADENS11_INS12_ILi1ELi4ELi3EEES15_NSS_INS5_IJS16_S1L_EEENS5_IJS1L_SC_EEEEEEENS4_39AutoVectorizingCopyWithAssumedAlignmentILi128EEENS4_14SM90_TMA_STOREES26_S28_S28_EEEvvEEEEvNT_6ParamsE) ;  /* 0xffffff6802187950 */ /* 0x000fea0003c3ffff */
        .weak           $__internal_1_$__cuda_sm10x_tcgen05_guardrail_trap_phase_invalid_during_alloc
        .type           $__internal_1_$__cuda_sm10x_tcgen05_guardrail_trap_phase_invalid_during_alloc,@function
        .size           $__internal_1_$__cuda_sm10x_tcgen05_guardrail_trap_phase_invalid_during_alloc,($__internal_2_$__cuda_sm10x_tcgen05_guardrail_trap_unallocated_columns_being_dealloced - $__internal_1_$__cuda_sm10x_tcgen05_guardrail_trap_phase_invalid_during_alloc)
$__internal_1_$__cuda_sm10x_tcgen05_guardrail_trap_phase_invalid_during_alloc:
[----:B------:R-:W-:Y:S05]  /*97a0*/  BPT.TRAP 0x1 ;  /* 0x000000040000795c */ /* 0x000fea0000300000 */
[----:B------:R-:W-:-:S04]  /*97b0*/  MOV R3, 0x0 ;  /* 0x0000000000037802 */ /* 0x000fc80000000f00 */
[----:B------:R-:W-:Y:S05]  /*97c0*/  RET.REL.NODEC R2 `(_ZN7cutlass13device_kernelINS_4gemm6kernel13GemmUniversalIN4cute5tupleIJiiiiEEENS1_10collective13CollectiveMmaINS1_35MainloopSm100TmaUmmaWarpSpecializedILi5ELi2ELi4ENS5_IJNS4_1CILi4EEENSA_ILi1EEESC_EEEEENS5_IJNSA_ILi128EEESF_NSA_ILi64EEEEEENS_6half_tENS5_IJSC_llEEESI_SJ_NS4_8TiledMMAINS4_8MMA_AtomIJNS4_26SM100_MMA_F16BF16_2x1SM_SSISI_SI_fLi128ELi128ELNS4_4UMMA5MajorE1ELSO_1ELNSN_7ScaleInE0ELSP_0EEEEEENS4_6LayoutINS5_IJSC_SC_SC_EEENS5_IJNSA_ILi0EEESU_SU_EEEEENS5_IJNS4_10UnderscoreESX_SX_EEEEENS4_18SM100_TMA_2SM_LOADENS4_14ComposedLayoutINS4_7SwizzleILi3ELi4ELi3EEENS4_18smem_ptr_flag_bitsILi16EEENSS_INS5_IJSG_NSA_ILi8EEEEEENS5_IJSC_SG_EEEEEEEvNS4_8identityENS4_28SM100_TMA_2SM_LOAD_MULTICASTES1A_vS1B_EENS_8epilogue10collective18CollectiveEpilogueINS1E_23Sm100TmaWarpSpecializedILi4ELi2ELi16ELb1ELb0EEEJNS5_IJSG_SF_SG_EEENS5_IJNSS_ISG_SC_EENSS_INS5_IJNSA_ILi16EEENSA_ILi2EEEEEES18_EEEEESI_NS5_IJlSC_lEEESI_S1Q_NS1E_6fusion15FusionCallbacksIS1I_NS1R_17LinearCombinationISI_fSI_fLNS_15FloatRoundStyleE2EEES1J_S1P_JEEENS4_5SM1004TMEM4LOAD26SM100_TMEM_LOAD_32dp32b16xENS4_13SM90_TMA_LOADENS11_INS12_ILi1ELi4ELi3EEES15_NSS_INS5_IJS16_S1L_EEENS5_IJS1L_SC_EEEEEEENS4_39AutoVectorizingCopyWithAssumedAlignmentILi128EEENS4_14SM90_TMA_STOREES26_S28_S28_EEEvvEEEEvNT_6ParamsE) ;  /* 0xffffff68020c7950 */ /* 0x000fea0003c3ffff */
        .weak           $__internal_2_$__cuda_sm10x_tcgen05_guardrail_trap_unallocated_columns_being_dealloced
        .type           $__internal_2_$__cuda_sm10x_tcgen05_guardrail_trap_unallocated_columns_being_dealloced,@function
        .size           $__internal_2_$__cuda_sm10x_tcgen05_guardrail_trap_unallocated_columns_being_dealloced,(.L_x_200 - $__internal_2_$__cuda_sm10x_tcgen05_guardrail_trap_unallocated_columns_being_dealloced)
$__internal_2_$__cuda_sm10x_tcgen05_guardrail_trap_unallocated_columns_being_dealloced:
[----:B------:R-:W-:Y:S05]  /*97d0*/  BPT.TRAP 0x1 ;  /* 0x000000040000795c */ /* 0x000fea0000300000 */
[----:B------:R-:W-:-:S04]  /*97e0*/  HFMA2 R3, -RZ, RZ, 0, 0 ;  /* 0x00000000ff037431 */ /* 0x000fc800000001ff */
[----:B------:R-:W-:Y:S05]  /*97f0*/  RET.REL.NODEC R2 `(_ZN7cutlass13device_kernelINS_4gemm6kernel13GemmUniversalIN4cute5tupleIJiiiiEEENS1_10collective13CollectiveMmaINS1_35MainloopSm100TmaUmmaWarpSpecializedILi5ELi2ELi4ENS5_IJNS4_1CILi4EEENSA_ILi1EEESC_EEEEENS5_IJNSA_ILi128EEESF_NSA_ILi64EEEEEENS_6half_tENS5_IJSC_llEEESI_SJ_NS4_8TiledMMAINS4_8MMA_AtomIJNS4_26SM100_MMA_F16BF16_2x1SM_SSISI_SI_fLi128ELi128ELNS4_4UMMA5MajorE1ELSO_1ELNSN_7ScaleInE0ELSP_0EEEEEENS4_6LayoutINS5_IJSC_SC_SC_EEENS5_IJNSA_ILi0EEESU_SU_EEEEENS5_IJNS4_10UnderscoreESX_SX_EEEEENS4_18SM100_TMA_2SM_LOADENS4_14ComposedLayoutINS4_7SwizzleILi3ELi4ELi3EEENS4_18smem_ptr_flag_bitsILi16EEENSS_INS5_IJSG_NSA_ILi8EEEEEENS5_IJSC_SG_EEEEEEEvNS4_8identityENS4_28SM100_TMA_2SM_LOAD_MULTICASTES1A_vS1B_EENS_8epilogue10collective18CollectiveEpilogueINS1E_23Sm100TmaWarpSpecializedILi4ELi2ELi16ELb1ELb0EEEJNS5_IJSG_SF_SG_EEENS5_IJNSS_ISG_SC_EENSS_INS5_IJNSA_ILi16EEENSA_ILi2EEEEEES18_EEEEESI_NS5_IJlSC_lEEESI_S1Q_NS1E_6fusion15FusionCallbacksIS1I_NS1R_17LinearCombinationISI_fSI_fLNS_15FloatRoundStyleE2EEES1J_S1P_JEEENS4_5SM1004TMEM4LOAD26SM100_TMEM_LOAD_32dp32b16xENS4_13SM90_TMA_LOADENS11_INS12_ILi1ELi4ELi3EEES15_NSS_INS5_IJS16_S1L_EEENS5_IJS1L_SC_EEEEEEENS4_39AutoVectorizingCopyWithAssumedAlignmentILi128EEENS4_14SM90_TMA_STOREES26_S28_S28_EEEvvEEEEvNT_6ParamsE) ;  /* 0xffffff6802007950 */ /* 0x000fea0003c3ffff */
.L_x_199:
[----:B------:R-:W-:-:S00]  /*9800*/  BRA `(.L_x_199) ;  /* 0xfffffffc00fc7947 */ /* 0x000fc0000383ffff */
[----:B------:R-:W-:-:S00]  /*9810*/  NOP ;  /* 0x0000000000007918 */ /* 0x000fc00000000000 */
        /* <DEDUP_REMOVED lines=14> */
.L_x_200:


//--------------------- .nv.global.init           --------------------------
	.section	.nv.global.init,"aw",@progbits
.nv.global.init:
	.type		$str$27,@object
	.size		$str$27,($str$28 - $str$27)
$str$27:
        /*0000*/ 	.byte	0x28, 0x61, 0x64, 0x64, 0x72, 0x65, 0x73, 0x73, 0x20, 0x26, 0x20, 0x6d, 0x61, 0x73, 0x6b, 0x29
        /*0010*/ 	.byte	0x20, 0x3d, 0x3d, 0x20, 0x30, 0x00
	.type		$str$28,@object
	.size		$str$28,($str$26 - $str$28)
$str$28:
        /*0016*/ 	.byte	0x2f, 0x74, 0x6d, 0x70, 0x2f, 0x63, 0x75, 0x74, 0x6c, 0x61, 0x73, 0x73, 0x5f, 0x73, 0x77, 0x65
        /*0026*/ 	.byte	0x65, 0x70, 0x5f, 0x73, 0x72, 0x63, 0x2f, 0x69, 0x6e, 0x63, 0x6c, 0x75, 0x64, 0x65, 0x2f, 0x63
        /*0036*/ 	.byte	0x75, 0x74, 0x65, 0x2f, 0x70, 0x6f, 0x69, 0x6e, 0x74, 0x65, 0x72, 0x5f, 0x66, 0x6c, 0x61, 0x67
        /*0046*/ 	.byte	0x67, 0x65, 0x64, 0x2e, 0x68, 0x70, 0x70, 0x00
	.type		$str$26,@object
	.size		$str$26,($str$25 - $str$26)
$str$26:
        /*004e*/ 	.byte	0x2f, 0x74, 0x6d, 0x70, 0x2f, 0x63, 0x75, 0x74, 0x6c, 0x61, 0x73, 0x73, 0x5f, 0x73, 0x77, 0x65
        /*005e*/ 	.byte	0x65, 0x70, 0x5f, 0x73, 0x72, 0x63, 0x2f, 0x69, 0x6e, 0x63, 0x6c, 0x75, 0x64, 0x65, 0x2f, 0x63
        /*006e*/ 	.byte	0x75, 0x74, 0x65, 0x2f, 0x61, 0x74, 0x6f, 0x6d, 0x2f, 0x63, 0x6f, 0x70, 0x79, 0x5f, 0x74, 0x72
        /*007e*/ 	.byte	0x61, 0x69, 0x74, 0x73, 0x5f, 0x73, 0x6d, 0x31, 0x30, 0x30, 0x2e, 0x68, 0x70, 0x70, 0x00
	.type		$str$25,@object
	.size		$str$25,(__unnamed_1 - $str$25)
$str$25:
        /*008d*/ 	.byte	0x28, 0x28, 0x75, 0x69, 0x6e, 0x74, 0x33, 0x32, 0x5f, 0x74, 0x28, 0x74, 0x68, 0x72, 0x65, 0x61
        /*009d*/ 	.byte	0x64, 0x49, 0x64, 0x78, 0x2e, 0x78, 0x29, 0x20, 0x2f, 0x20, 0x33, 0x32, 0x29, 0x20, 0x25, 0x20
        /*00ad*/ 	.byte	0x34, 0x29, 0x20, 0x3d, 0x3d, 0x20, 0x28, 0x28, 0x28, 0x74, 0x6d, 0x65, 0x6d, 0x5f, 0x61, 0x64
        /*00bd*/ 	.byte	0x64, 0x72, 0x20, 0x3e, 0x3e, 0x20, 0x31, 0x36, 0x29, 0x20, 0x2f, 0x20, 0x33, 0x32, 0x29, 0x20
        /*00cd*/ 	.byte	0x25, 0x20, 0x34, 0x29, 0x00
	.type		__unnamed_1,@object
	.size		__unnamed_1,(__unnamed_2 - __unnamed_1)
__unnamed_1:
        /*00d2*/ 	.byte	0x61, 0x75, 0x74, 0x6f, 0x20, 0x63, 0x75, 0x74, 0x65, 0x3a, 0x3a, 0x61, 0x73, 0x5f, 0x70, 0x6f
        /* <DEDUP_REMOVED lines=24> */
        /*0262*/ 	.byte	0x34, 0x38, 0x3e, 0x3e, 0x3e, 0x3e, 0x5d, 0x00
	.type		__unnamed_2,@object
	.size		__unnamed_2,(.L_2 - __unnamed_2)
__unnamed_2:
        /* <DEDUP_REMOVED lines=40> */
        /*04ea*/ 	.byte	0x3a, 0x3a, 0x43, 0x3c, 0x30, 0x3e, 0x3e, 0x3e, 0x3e, 0x5d, 0x00
.L_2:


//--------------------- .nv.shared._ZN7cutlass13device_kernelINS_4gemm6kernel13GemmUniversalIN4cute5tupleIJiiiiEEENS1_10collective13CollectiveMmaINS1_35MainloopSm100TmaUmmaWarpSpecializedILi5ELi2ELi4ENS5_IJNS4_1CILi4EEENSA_ILi1EEESC_EEEEENS5_IJNSA_ILi128EEESF_NSA_ILi64EEEEEENS_6half_tENS5_IJSC_llEEESI_SJ_NS4_8TiledMMAINS4_8MMA_AtomIJNS4_26SM100_MMA_F16BF16_2x1SM_SSISI_SI_fLi128ELi128ELNS4_4UMMA5MajorE1ELSO_1ELNSN_7ScaleInE0ELSP_0EEEEEENS4_6LayoutINS5_IJSC_SC_SC_EEENS5_IJNSA_ILi0EEESU_SU_EEEEENS5_IJNS4_10UnderscoreESX_SX_EEEEENS4_18SM100_TMA_2SM_LOADENS4_14ComposedLayoutINS4_7SwizzleILi3ELi4ELi3EEENS4_18smem_ptr_flag_bitsILi16EEENSS_INS5_IJSG_NSA_ILi8EEEEEENS5_IJSC_SG_EEEEEEEvNS4_8identityENS4_28SM100_TMA_2SM_LOAD_MULTICASTES1A_vS1B_EENS_8epilogue10collective18CollectiveEpilogueINS1E_23Sm100TmaWarpSpecializedILi4ELi2ELi16ELb1ELb0EEEJNS5_IJSG_SF_SG_EEENS5_IJNSS_ISG_SC_EENSS_INS5_IJNSA_ILi16EEENSA_ILi2EEEEEES18_EEEEESI_NS5_IJlSC_lEEESI_S1Q_NS1E_6fusion15FusionCallbacksIS1I_NS1R_17LinearCombinationISI_fSI_fLNS_15FloatRoundStyleE2EEES1J_S1P_JEEENS4_5SM1004TMEM4LOAD26SM100_TMEM_LOAD_32dp32b16xENS4_13SM90_TMA_LOADENS11_INS12_ILi1ELi4ELi3EEES15_NSS_INS5_IJS16_S1L_EEENS5_IJS1L_SC_EEEEEEENS4_39AutoVectorizingCopyWithAssumedAlignmentILi128EEENS4_14SM90_TMA_STOREES26_S28_S28_EEEvvEEEEvNT_6ParamsE --------------------------
	.section	.nv.shared._ZN7cutlass13device_kernelINS_4gemm6kernel13GemmUniversalIN4cute5tupleIJiiiiEEENS1_10collective13CollectiveMmaINS1_35MainloopSm100TmaUmmaWarpSpecializedILi5ELi2ELi4ENS5_IJNS4_1CILi4EEENSA_ILi1EEESC_EEEEENS5_IJNSA_ILi128EEESF_NSA_ILi64EEEEEENS_6half_tENS5_IJSC_llEEESI_SJ_NS4_8TiledMMAINS4_8MMA_AtomIJNS4_26SM100_MMA_F16BF16_2x1SM_SSISI_SI_fLi128ELi128ELNS4_4UMMA5MajorE1ELSO_1ELNSN_7ScaleInE0ELSP_0EEEEEENS4_6LayoutINS5_IJSC_SC_SC_EEENS5_IJNSA_ILi0EEESU_SU_EEEEENS5_IJNS4_10UnderscoreESX_SX_EEEEENS4_18SM100_TMA_2SM_LOADENS4_14ComposedLayoutINS4_7SwizzleILi3ELi4ELi3EEENS4_18smem_ptr_flag_bitsILi16EEENSS_INS5_IJSG_NSA_ILi8EEEEEENS5_IJSC_SG_EEEEEEEvNS4_8identityENS4_28SM100_TMA_2SM_LOAD_MULTICASTES1A_vS1B_EENS_8epilogue10collective18CollectiveEpilogueINS1E_23Sm100TmaWarpSpecializedILi4ELi2ELi16ELb1ELb0EEEJNS5_IJSG_SF_SG_EEENS5_IJNSS_ISG_SC_EENSS_INS5_IJNSA_ILi16EEENSA_ILi2EEEEEES18_EEEEESI_NS5_IJlSC_lEEESI_S1Q_NS1E_6fusion15FusionCallbacksIS1I_NS1R_17LinearCombinationISI_fSI_fLNS_15FloatRoundStyleE2EEES1J_S1P_JEEENS4_5SM1004TMEM4LOAD26SM100_TMEM_LOAD_32dp32b16xENS4_13SM90_TMA_LOADENS11_INS12_ILi1ELi4ELi3EEES15_NSS_INS5_IJS16_S1L_EEENS5_IJS1L_SC_EEEEEEENS4_39AutoVectorizingCopyWithAssumedAlignmentILi128EEENS4_14SM90_TMA_STOREES26_S28_S28_EEEvvEEEEvNT_6ParamsE,"aw",@nobits
	.sectionflags	@""
	.align	16
	.zero		1024


//--------------------- .nv.shared.reserved.0     --------------------------
	.section	.nv.shared.reserved.0,"aw",@nobits
	.weak		__nv_reservedSMEM_offset_0_alias
	.size		__nv_reservedSMEM_offset_0_alias, 0, 64
	.other		__nv_reservedSMEM_offset_0_alias,@"STO_CUDA_RESERVED_SHARED STV_DEFAULT"
__nv_reservedSMEM_offset_0_alias:
	.zero		0
.nv.shared.reserved.0:
	.zero		64
	.weak		__nv_reservedSMEM_tcgen05_partition
	.type		__nv_reservedSMEM_tcgen05_partition,@object
	.size		__nv_reservedSMEM_tcgen05_partition,(.L_0 - __nv_reservedSMEM_tcgen05_partition)
__nv_reservedSMEM_tcgen05_partition:
	.zero		32
.L_0:


//--------------------- .nv.global                --------------------------
	.section	.nv.global,"aw",@nobits
.nv.global:
	.type		_ZN40_INTERNAL_63fd69fc_4_k_cu_2e151017_379154cute1_E,@object
	.size		_ZN40_INTERNAL_63fd69fc_4_k_cu_2e151017_379154cute1_E,(_ZN40_INTERNAL_63fd69fc_4_k_cu_2e151017_379154cuda3std3__45__cpo6cbeginE - _ZN40_INTERNAL_63fd69fc_4_k_cu_2e151017_379154cute1_E)
_ZN40_INTERNAL_63fd69fc_4_k_cu_2e151017_379154cute1_E:
	.zero		1
	.type		_ZN40_INTERNAL_63fd69fc_4_k_cu_2e151017_379154cuda3std3__45__cpo6cbeginE,@object
	.size		_ZN40_INTERNAL_63fd69fc_4_k_cu_2e151017_379154cuda3std3__45__cpo6cbeginE,(_ZN40_INTERNAL_63fd69fc_4_k_cu_2e151017_379154cuda3std3__48in_placeE - _ZN40_INTERNAL_63fd69fc_4_k_cu_2e151017_379154cuda3std3__45__cpo6cbeginE)
_ZN40_INTERNAL_63fd69fc_4_k_cu_2e151017_379154cuda3std3__45__cpo6cbeginE:
	.zero		1
	.type		_ZN40_INTERNAL_63fd69fc_4_k_cu_2e151017_379154cuda3std3__48in_placeE,@object
	.size		_ZN40_INTERNAL_63fd69fc_4_k_cu_2e151017_379154cuda3std3__48in_placeE,(_ZN40_INTERNAL_63fd69fc_4_k_cu_2e151017_379154cuda3std6ranges3__45__cpo9iter_moveE - _ZN40_INTERNAL_63fd69fc_4_k_cu_2e151017_379154cuda3std3__48in_placeE)
_ZN40_INTERNAL_63fd69fc_4_k_cu_2e151017_379154cuda3std3__48in_placeE:
	.zero		1
	.type		_ZN40_INTERNAL_63fd69fc_4_k_cu_2e151017_379154cuda3std6ranges3__45__cpo9iter_moveE,@object
	.size		_ZN40_INTERNAL_63fd69fc_4_k_cu_2e151017_379154cuda3std6ranges3__45__cpo9iter_moveE,(_ZN40_INTERNAL_63fd69fc_4_k_cu_2e151017_379154cuda3std3__45__cpo5beginE - _ZN40_INTERNAL_63fd69fc_4_k_cu_2e151017_379154cuda3std6ranges3__45__cpo9iter_moveE)
_ZN40_INTERNAL_63fd69fc_4_k_cu_2e151017_379154cuda3std6ranges3__45__cpo9iter_moveE:
	.zero		1
	.type		_ZN40_INTERNAL_63fd69fc_4_k_cu_2e151017_379154cuda3std3__45__cpo5beginE,@object
	.size		_ZN40_INTERNAL_63fd69fc_4_k_cu_2e151017_379154cuda3std3__45__cpo5beginE,(_ZN40_INTERNAL_63fd69fc_4_k_cu_2e151017_379154cuda3std3__442_GLOBAL__N__63fd69fc_4_k_cu_2e151017_379156ignoreE - _ZN40_INTERNAL_63fd69fc_4_k_cu_2e151017_379154cuda3std3__45__cpo5beginE)
_ZN40_INTERNAL_63fd69fc_4_k_cu_2e151017_379154cuda3std3__45__cpo5beginE:
	.zero		1
	.type		_ZN40_INTERNAL_63fd69fc_4_k_cu_2e151017_379154cuda3std3__442_GLOBAL__N__63fd69fc_4_k_cu_2e151017_379156ignoreE,@object
	.size		_ZN40_INTERNAL_63fd69fc_4_k_cu_2e151017_379154cuda3std3__442_GLOBAL__N__63fd69fc_4_k_cu_2e151017_379156ignoreE,(_ZN40_INTERNAL_63fd69fc_4_k_cu_2e151017_379154cute7productE - _ZN40_INTERNAL_63fd69fc_4_k_cu_2e151017_379154cuda3std3__442_GLOBAL__N__63fd69fc_4_k_cu_2e151017_379156ignoreE)
_ZN40_INTERNAL_63fd69fc_4_k_cu_2e151017_379154cuda3std3__442_GLOBAL__N__63fd69fc_4_k_cu_2e151017_379156ignoreE:
	.zero		1
	.type		_ZN40_INTERNAL_63fd69fc_4_k_cu_2e151017_379154cute7productE,@object
	.size		_ZN40_INTERNAL_63fd69fc_4_k_cu_2e151017_379154cute7productE,(_ZN40_INTERNAL_63fd69fc_4_k_cu_2e151017_379154cuda3std3__45__cpo3endE - _ZN40_INTERNAL_63fd69fc_4_k_cu_2e151017_379154cute7productE)
_ZN40_INTERNAL_63fd69fc_4_k_cu_2e151017_379154cute7productE:
	.zero		1
	.type		_ZN40_INTERNAL_63fd69fc_4_k_cu_2e151017_379154cuda3std3__45__cpo3endE,@object
	.size		_ZN40_INTERNAL_63fd69fc_4_k_cu_2e151017_379154cuda3std3__45__cpo3endE,(_ZN40_INTERNAL_63fd69fc_4_k_cu_2e151017_379154cuda3std3__419piecewise_constructE - _ZN40_INTERNAL_63fd69fc_4_k_cu_2e151017_379154cuda3std3__45__cpo3endE)
_ZN40_INTERNAL_63fd69fc_4_k_cu_2e151017_379154cuda3std3__45__cpo3endE:
	.zero		1
	.type		_ZN40_INTERNAL_63fd69fc_4_k_cu_2e151017_379154cuda3std3__419piecewise_constructE,@object
	.size		_ZN40_INTERNAL_63fd69fc_4_k_cu_2e151017_379154cuda3std3__419piecewise_constructE,(_ZN40_INTERNAL_63fd69fc_4_k_cu_2e151017_379154cuda3std3__45__cpo4cendE - _ZN40_INTERNAL_63fd69fc_4_k_cu_2e151017_379154cuda3std3__419piecewise_constructE)
_ZN40_INTERNAL_63fd69fc_4_k_cu_2e151017_379154cuda3std3__419piecewise_constructE:
	.zero		1
	.type		_ZN40_INTERNAL_63fd69fc_4_k_cu_2e151017_379154cuda3std3__45__cpo4cendE,@object
	.size		_ZN40_INTERNAL_63fd69fc_4_k_cu_2e151017_379154cuda3std3__45__cpo4cendE,(_ZN40_INTERNAL_63fd69fc_4_k_cu_2e151017_379154cuda3std6ranges3__45__cpo4swapE - _ZN40_INTERNAL_63fd69fc_4_k_cu_2e151017_379154cuda3std3__45__cpo4cendE)
_ZN40_INTERNAL_63fd69fc_4_k_cu_2e151017_379154cuda3std3__45__cpo4cendE:
	.zero		1
	.type		_ZN40_INTERNAL_63fd69fc_4_k_cu_2e151017_379154cuda3std6ranges3__45__cpo4swapE,@object
	.size		_ZN40_INTERNAL_63fd69fc_4_k_cu_2e151017_379154cuda3std6ranges3__45__cpo4swapE,(.L_10 - _ZN40_INTERNAL_63fd69fc_4_k_cu_2e151017_379154cuda3std6ranges3__45__cpo4swapE)
_ZN40_INTERNAL_63fd69fc_4_k_cu_2e151017_379154cuda3std6ranges3__45__cpo4swapE:
	.zero		1
.L_10:


//--------------------- .nv.constant0._ZN7cutlass13device_kernelINS_4gemm6kernel13GemmUniversalIN4cute5tupleIJiiiiEEENS1_10collective13CollectiveMmaINS1_35MainloopSm100TmaUmmaWarpSpecializedILi5ELi2ELi4ENS5_IJNS4_1CILi4EEENSA_ILi1EEESC_EEEEENS5_IJNSA_ILi128EEESF_NSA_ILi64EEEEEENS_6half_tENS5_IJSC_llEEESI_SJ_NS4_8TiledMMAINS4_8MMA_AtomIJNS4_26SM100_MMA_F16BF16_2x1SM_SSISI_SI_fLi128ELi128ELNS4_4UMMA5MajorE1ELSO_1ELNSN_7ScaleInE0ELSP_0EEEEEENS4_6LayoutINS5_IJSC_SC_SC_EEENS5_IJNSA_ILi0EEESU_SU_EEEEENS5_IJNS4_10UnderscoreESX_SX_EEEEENS4_18SM100_TMA_2SM_LOADENS4_14ComposedLayoutINS4_7SwizzleILi3ELi4ELi3EEENS4_18smem_ptr_flag_bitsILi16EEENSS_INS5_IJSG_NSA_ILi8EEEEEENS5_IJSC_SG_EEEEEEEvNS4_8identityENS4_28SM100_TMA_2SM_LOAD_MULTICASTES1A_vS1B_EENS_8epilogue10collective18CollectiveEpilogueINS1E_23Sm100TmaWarpSpecializedILi4ELi2ELi16ELb1ELb0EEEJNS5_IJSG_SF_SG_EEENS5_IJNSS_ISG_SC_EENSS_INS5_IJNSA_ILi16EEENSA_ILi2EEEEEES18_EEEEESI_NS5_IJlSC_lEEESI_S1Q_NS1E_6fusion15FusionCallbacksIS1I_NS1R_17LinearCombinationISI_fSI_fLNS_15FloatRoundStyleE2EEES1J_S1P_JEEENS4_5SM1004TMEM4LOAD26SM100_TMEM_LOAD_32dp32b16xENS4_13SM90_TMA_LOADENS11_INS12_ILi1ELi4ELi3EEES15_NSS_INS5_IJS16_S1L_EEENS5_IJS1L_SC_EEEEEEENS4_39AutoVectorizingCopyWithAssumedAlignmentILi128EEENS4_14SM90_TMA_STOREES26_S28_S28_EEEvvEEEEvNT_6ParamsE --------------------------
	.section	.nv.constant0._ZN7cutlass13device_kernelINS_4gemm6kernel13GemmUniversalIN4cute5tupleIJiiiiEEENS1_10collective13CollectiveMmaINS1_35MainloopSm100TmaUmmaWarpSpecializedILi5ELi2ELi4ENS5_IJNS4_1CILi4EEENSA_ILi1EEESC_EEEEENS5_IJNSA_ILi128EEESF_NSA_ILi64EEEEEENS_6half_tENS5_IJSC_llEEESI_SJ_NS4_8TiledMMAINS4_8MMA_AtomIJNS4_26SM100_MMA_F16BF16_2x1SM_SSISI_SI_fLi128ELi128ELNS4_4UMMA5MajorE1ELSO_1ELNSN_7ScaleInE0ELSP_0EEEEEENS4_6LayoutINS5_IJSC_SC_SC_EEENS5_IJNSA_ILi0EEESU_SU_EEEEENS5_IJNS4_10UnderscoreESX_SX_EEEEENS4_18SM100_TMA_2SM_LOADENS4_14ComposedLayoutINS4_7SwizzleILi3ELi4ELi3EEENS4_18smem_ptr_flag_bitsILi16EEENSS_INS5_IJSG_NSA_ILi8EEEEEENS5_IJSC_SG_EEEEEEEvNS4_8identityENS4_28SM100_TMA_2SM_LOAD_MULTICASTES1A_vS1B_EENS_8epilogue10collective18CollectiveEpilogueINS1E_23Sm100TmaWarpSpecializedILi4ELi2ELi16ELb1ELb0EEEJNS5_IJSG_SF_SG_EEENS5_IJNSS_ISG_SC_EENSS_INS5_IJNSA_ILi16EEENSA_ILi2EEEEEES18_EEEEESI_NS5_IJlSC_lEEESI_S1Q_NS1E_6fusion15FusionCallbacksIS1I_NS1R_17LinearCombinationISI_fSI_fLNS_15FloatRoundStyleE2EEES1J_S1P_JEEENS4_5SM1004TMEM4LOAD26SM100_TMEM_LOAD_32dp32b16xENS4_13SM90_TMA_LOADENS11_INS12_ILi1ELi4ELi3EEES15_NSS_INS5_IJS16_S1L_EEENS5_IJS1L_SC_EEEEEEENS4_39AutoVectorizingCopyWithAssumedAlignmentILi128EEENS4_14SM90_TMA_STOREES26_S28_S28_EEEvvEEEEvNT_6ParamsE,"a",@progbits
	.sectionflags	@""
	.align	4
.nv.constant0._ZN7cutlass13device_kernelINS_4gemm6kernel13GemmUniversalIN4cute5tupleIJiiiiEEENS1_10collective13CollectiveMmaINS1_35MainloopSm100TmaUmmaWarpSpecializedILi5ELi2ELi4ENS5_IJNS4_1CILi4EEENSA_ILi1EEESC_EEEEENS5_IJNSA_ILi128EEESF_NSA_ILi64EEEEEENS_6half_tENS5_IJSC_llEEESI_SJ_NS4_8TiledMMAINS4_8MMA_AtomIJNS4_26SM100_MMA_F16BF16_2x1SM_SSISI_SI_fLi128ELi128ELNS4_4UMMA5MajorE1ELSO_1ELNSN_7ScaleInE0ELSP_0EEEEEENS4_6LayoutINS5_IJSC_SC_SC_EEENS5_IJNSA_ILi0EEESU_SU_EEEEENS5_IJNS4_10UnderscoreESX_SX_EEEEENS4_18SM100_TMA_2SM_LOADENS4_14ComposedLayoutINS4_7SwizzleILi3ELi4ELi3EEENS4_18smem_ptr_flag_bitsILi16EEENSS_INS5_IJSG_NSA_ILi8EEEEEENS5_IJSC_SG_EEEEEEEvNS4_8identityENS4_28SM100_TMA_2SM_LOAD_MULTICASTES1A_vS1B_EENS_8epilogue10collective18CollectiveEpilogueINS1E_23Sm100TmaWarpSpecializedILi4ELi2ELi16ELb1ELb0EEEJNS5_IJSG_SF_SG_EEENS5_IJNSS_ISG_SC_EENSS_INS5_IJNSA_ILi16EEENSA_ILi2EEEEEES18_EEEEESI_NS5_IJlSC_lEEESI_S1Q_NS1E_6fusion15FusionCallbacksIS1I_NS1R_17LinearCombinationISI_fSI_fLNS_15FloatRoundStyleE2EEES1J_S1P_JEEENS4_5SM1004TMEM4LOAD26SM100_TMEM_LOAD_32dp32b16xENS4_13SM90_TMA_LOADENS11_INS12_ILi1ELi4ELi3EEES15_NSS_INS5_IJS16_S1L_EEENS5_IJS1L_SC_EEEEEEENS4_39AutoVectorizingCopyWithAssumedAlignmentILi128EEENS4_14SM90_TMA_STOREES26_S28_S28_EEEvvEEEEvNT_6ParamsE:
	.zero		2944


//--------------------- SYMBOLS --------------------------

	.type		.nv.reservedSmem.offset0,@object
	.size		.nv.reservedSmem.offset0,0x4
	.type		.nv.reservedSmem.cap,@object
	.size		.nv.reservedSmem.cap,0x4
	.type		__assertfail,@function
